//
// Generated by NVIDIA NVVM Compiler
//
// Compiler Build ID: CL-36424714
// Cuda compilation tools, release 13.0, V13.0.88
// Based on NVVM 20.0.0
//

.version 9.0
.target sm_100
.address_size 64

	// .globl	_Z20normalization_kerneliiPfS_

.visible .entry _Z20normalization_kerneliiPfS_(
	.param .u32 _Z20normalization_kerneliiPfS__param_0,
	.param .u32 _Z20normalization_kerneliiPfS__param_1,
	.param .u64 .ptr .align 1 _Z20normalization_kerneliiPfS__param_2,
	.param .u64 .ptr .align 1 _Z20normalization_kerneliiPfS__param_3
)
{
	.reg .pred 	%p<29>;
	.reg .b32 	%r<82>;
	.reg .b32 	%f<242>;
	.reg .b64 	%rd<99>;

	ld.param.u32 	%r49, [_Z20normalization_kerneliiPfS__param_0];
	ld.param.u32 	%r50, [_Z20normalization_kerneliiPfS__param_1];
	ld.param.u64 	%rd18, [_Z20normalization_kerneliiPfS__param_2];
	ld.param.u64 	%rd19, [_Z20normalization_kerneliiPfS__param_3];
	cvta.to.global.u64 	%rd1, %rd19;
	cvta.to.global.u64 	%rd2, %rd18;
	mov.u32 	%r1, %ctaid.x;
	setp.ge.s32 	%p1, %r1, %r49;
	@%p1 bra 	$L__BB0_39;
	setp.lt.s32 	%p2, %r50, 1;
	mov.f32 	%f232, 0f00000000;
	@%p2 bra 	$L__BB0_14;
	mul.lo.s32 	%r2, %r50, %r1;
	and.b32  	%r3, %r50, 15;
	setp.lt.u32 	%p3, %r50, 16;
	mov.f32 	%f232, 0f00000000;
	mov.b32 	%r69, 0;
	@%p3 bra 	$L__BB0_5;
	and.b32  	%r69, %r50, 2147483632;
	neg.s32 	%r67, %r69;
	mul.wide.u32 	%rd20, %r2, 4;
	add.s64 	%rd21, %rd20, %rd2;
	add.s64 	%rd94, %rd21, 32;
	mov.f32 	%f232, 0f00000000;
$L__BB0_4:
	.pragma "nounroll";
	ld.global.f32 	%f33, [%rd94+-32];
	add.f32 	%f34, %f232, %f33;
	ld.global.f32 	%f35, [%rd94+-28];
	add.f32 	%f36, %f34, %f35;
	ld.global.f32 	%f37, [%rd94+-24];
	add.f32 	%f38, %f36, %f37;
	ld.global.f32 	%f39, [%rd94+-20];
	add.f32 	%f40, %f38, %f39;
	ld.global.f32 	%f41, [%rd94+-16];
	add.f32 	%f42, %f40, %f41;
	ld.global.f32 	%f43, [%rd94+-12];
	add.f32 	%f44, %f42, %f43;
	ld.global.f32 	%f45, [%rd94+-8];
	add.f32 	%f46, %f44, %f45;
	ld.global.f32 	%f47, [%rd94+-4];
	add.f32 	%f48, %f46, %f47;
	ld.global.f32 	%f49, [%rd94];
	add.f32 	%f50, %f48, %f49;
	ld.global.f32 	%f51, [%rd94+4];
	add.f32 	%f52, %f50, %f51;
	ld.global.f32 	%f53, [%rd94+8];
	add.f32 	%f54, %f52, %f53;
	ld.global.f32 	%f55, [%rd94+12];
	add.f32 	%f56, %f54, %f55;
	ld.global.f32 	%f57, [%rd94+16];
	add.f32 	%f58, %f56, %f57;
	ld.global.f32 	%f59, [%rd94+20];
	add.f32 	%f60, %f58, %f59;
	ld.global.f32 	%f61, [%rd94+24];
	add.f32 	%f62, %f60, %f61;
	ld.global.f32 	%f63, [%rd94+28];
	add.f32 	%f232, %f62, %f63;
	add.s32 	%r67, %r67, 16;
	add.s64 	%rd94, %rd94, 64;
	setp.ne.s32 	%p4, %r67, 0;
	@%p4 bra 	$L__BB0_4;
$L__BB0_5:
	setp.eq.s32 	%p5, %r3, 0;
	@%p5 bra 	$L__BB0_14;
	and.b32  	%r9, %r50, 7;
	setp.lt.u32 	%p6, %r3, 8;
	@%p6 bra 	$L__BB0_8;
	add.s32 	%r52, %r69, %r2;
	mul.wide.u32 	%rd22, %r52, 4;
	add.s64 	%rd23, %rd2, %rd22;
	ld.global.f32 	%f65, [%rd23];
	add.f32 	%f66, %f232, %f65;
	cvt.u64.u32 	%rd24, %r2;
	cvt.u64.u32 	%rd25, %r69;
	add.s64 	%rd26, %rd25, %rd24;
	shl.b64 	%rd27, %rd26, 2;
	add.s64 	%rd28, %rd2, %rd27;
	ld.global.f32 	%f67, [%rd28+4];
	add.f32 	%f68, %f66, %f67;
	ld.global.f32 	%f69, [%rd28+8];
	add.f32 	%f70, %f68, %f69;
	ld.global.f32 	%f71, [%rd28+12];
	add.f32 	%f72, %f70, %f71;
	ld.global.f32 	%f73, [%rd28+16];
	add.f32 	%f74, %f72, %f73;
	ld.global.f32 	%f75, [%rd28+20];
	add.f32 	%f76, %f74, %f75;
	ld.global.f32 	%f77, [%rd28+24];
	add.f32 	%f78, %f76, %f77;
	ld.global.f32 	%f79, [%rd28+28];
	add.f32 	%f232, %f78, %f79;
	add.s32 	%r69, %r69, 8;
$L__BB0_8:
	setp.eq.s32 	%p7, %r9, 0;
	@%p7 bra 	$L__BB0_14;
	and.b32  	%r12, %r50, 3;
	setp.lt.u32 	%p8, %r9, 4;
	@%p8 bra 	$L__BB0_11;
	add.s32 	%r53, %r69, %r2;
	mul.wide.u32 	%rd29, %r53, 4;
	add.s64 	%rd30, %rd2, %rd29;
	ld.global.f32 	%f81, [%rd30];
	add.f32 	%f82, %f232, %f81;
	cvt.u64.u32 	%rd31, %r2;
	cvt.u64.u32 	%rd32, %r69;
	add.s64 	%rd33, %rd32, %rd31;
	shl.b64 	%rd34, %rd33, 2;
	add.s64 	%rd35, %rd2, %rd34;
	ld.global.f32 	%f83, [%rd35+4];
	add.f32 	%f84, %f82, %f83;
	ld.global.f32 	%f85, [%rd35+8];
	add.f32 	%f86, %f84, %f85;
	ld.global.f32 	%f87, [%rd35+12];
	add.f32 	%f232, %f86, %f87;
	add.s32 	%r69, %r69, 4;
$L__BB0_11:
	setp.eq.s32 	%p9, %r12, 0;
	@%p9 bra 	$L__BB0_14;
	add.s32 	%r54, %r69, %r2;
	mul.wide.u32 	%rd36, %r54, 4;
	add.s64 	%rd95, %rd2, %rd36;
	neg.s32 	%r71, %r12;
$L__BB0_13:
	.pragma "nounroll";
	ld.global.f32 	%f88, [%rd95];
	add.f32 	%f232, %f232, %f88;
	add.s64 	%rd95, %rd95, 4;
	add.s32 	%r71, %r71, 1;
	setp.ne.s32 	%p10, %r71, 0;
	@%p10 bra 	$L__BB0_13;
$L__BB0_14:
	setp.lt.s32 	%p11, %r50, 1;
	cvt.rn.f32.s32 	%f90, %r50;
	div.rn.f32 	%f14, %f232, %f90;
	mov.f32 	%f241, 0f00000000;
	@%p11 bra 	$L__BB0_27;
	mul.lo.s32 	%r18, %r50, %r1;
	and.b32  	%r19, %r50, 15;
	setp.lt.u32 	%p12, %r50, 16;
	mov.f32 	%f241, 0f00000000;
	mov.b32 	%r74, 0;
	@%p12 bra 	$L__BB0_18;
	and.b32  	%r74, %r50, 2147483632;
	neg.s32 	%r72, %r74;
	mul.wide.u32 	%rd37, %r18, 4;
	add.s64 	%rd38, %rd37, %rd2;
	add.s64 	%rd96, %rd38, 32;
	mov.f32 	%f241, 0f00000000;
$L__BB0_17:
	.pragma "nounroll";
	ld.global.f32 	%f94, [%rd96+-32];
	sub.f32 	%f95, %f94, %f14;
	fma.rn.f32 	%f96, %f95, %f95, %f241;
	ld.global.f32 	%f97, [%rd96+-28];
	sub.f32 	%f98, %f97, %f14;
	fma.rn.f32 	%f99, %f98, %f98, %f96;
	ld.global.f32 	%f100, [%rd96+-24];
	sub.f32 	%f101, %f100, %f14;
	fma.rn.f32 	%f102, %f101, %f101, %f99;
	ld.global.f32 	%f103, [%rd96+-20];
	sub.f32 	%f104, %f103, %f14;
	fma.rn.f32 	%f105, %f104, %f104, %f102;
	ld.global.f32 	%f106, [%rd96+-16];
	sub.f32 	%f107, %f106, %f14;
	fma.rn.f32 	%f108, %f107, %f107, %f105;
	ld.global.f32 	%f109, [%rd96+-12];
	sub.f32 	%f110, %f109, %f14;
	fma.rn.f32 	%f111, %f110, %f110, %f108;
	ld.global.f32 	%f112, [%rd96+-8];
	sub.f32 	%f113, %f112, %f14;
	fma.rn.f32 	%f114, %f113, %f113, %f111;
	ld.global.f32 	%f115, [%rd96+-4];
	sub.f32 	%f116, %f115, %f14;
	fma.rn.f32 	%f117, %f116, %f116, %f114;
	ld.global.f32 	%f118, [%rd96];
	sub.f32 	%f119, %f118, %f14;
	fma.rn.f32 	%f120, %f119, %f119, %f117;
	ld.global.f32 	%f121, [%rd96+4];
	sub.f32 	%f122, %f121, %f14;
	fma.rn.f32 	%f123, %f122, %f122, %f120;
	ld.global.f32 	%f124, [%rd96+8];
	sub.f32 	%f125, %f124, %f14;
	fma.rn.f32 	%f126, %f125, %f125, %f123;
	ld.global.f32 	%f127, [%rd96+12];
	sub.f32 	%f128, %f127, %f14;
	fma.rn.f32 	%f129, %f128, %f128, %f126;
	ld.global.f32 	%f130, [%rd96+16];
	sub.f32 	%f131, %f130, %f14;
	fma.rn.f32 	%f132, %f131, %f131, %f129;
	ld.global.f32 	%f133, [%rd96+20];
	sub.f32 	%f134, %f133, %f14;
	fma.rn.f32 	%f135, %f134, %f134, %f132;
	ld.global.f32 	%f136, [%rd96+24];
	sub.f32 	%f137, %f136, %f14;
	fma.rn.f32 	%f138, %f137, %f137, %f135;
	ld.global.f32 	%f139, [%rd96+28];
	sub.f32 	%f140, %f139, %f14;
	fma.rn.f32 	%f241, %f140, %f140, %f138;
	add.s32 	%r72, %r72, 16;
	add.s64 	%rd96, %rd96, 64;
	setp.ne.s32 	%p13, %r72, 0;
	@%p13 bra 	$L__BB0_17;
$L__BB0_18:
	setp.eq.s32 	%p14, %r19, 0;
	@%p14 bra 	$L__BB0_27;
	and.b32  	%r25, %r50, 7;
	setp.lt.u32 	%p15, %r19, 8;
	@%p15 bra 	$L__BB0_21;
	add.s32 	%r56, %r74, %r18;
	mul.wide.u32 	%rd39, %r56, 4;
	add.s64 	%rd40, %rd2, %rd39;
	ld.global.f32 	%f142, [%rd40];
	sub.f32 	%f143, %f142, %f14;
	fma.rn.f32 	%f144, %f143, %f143, %f241;
	cvt.u64.u32 	%rd41, %r18;
	cvt.u64.u32 	%rd42, %r74;
	add.s64 	%rd43, %rd42, %rd41;
	shl.b64 	%rd44, %rd43, 2;
	add.s64 	%rd45, %rd2, %rd44;
	ld.global.f32 	%f145, [%rd45+4];
	sub.f32 	%f146, %f145, %f14;
	fma.rn.f32 	%f147, %f146, %f146, %f144;
	ld.global.f32 	%f148, [%rd45+8];
	sub.f32 	%f149, %f148, %f14;
	fma.rn.f32 	%f150, %f149, %f149, %f147;
	ld.global.f32 	%f151, [%rd45+12];
	sub.f32 	%f152, %f151, %f14;
	fma.rn.f32 	%f153, %f152, %f152, %f150;
	ld.global.f32 	%f154, [%rd45+16];
	sub.f32 	%f155, %f154, %f14;
	fma.rn.f32 	%f156, %f155, %f155, %f153;
	ld.global.f32 	%f157, [%rd45+20];
	sub.f32 	%f158, %f157, %f14;
	fma.rn.f32 	%f159, %f158, %f158, %f156;
	ld.global.f32 	%f160, [%rd45+24];
	sub.f32 	%f161, %f160, %f14;
	fma.rn.f32 	%f162, %f161, %f161, %f159;
	ld.global.f32 	%f163, [%rd45+28];
	sub.f32 	%f164, %f163, %f14;
	fma.rn.f32 	%f241, %f164, %f164, %f162;
	add.s32 	%r74, %r74, 8;
$L__BB0_21:
	setp.eq.s32 	%p16, %r25, 0;
	@%p16 bra 	$L__BB0_27;
	and.b32  	%r28, %r50, 3;
	setp.lt.u32 	%p17, %r25, 4;
	@%p17 bra 	$L__BB0_24;
	add.s32 	%r57, %r74, %r18;
	mul.wide.u32 	%rd46, %r57, 4;
	add.s64 	%rd47, %rd2, %rd46;
	ld.global.f32 	%f166, [%rd47];
	sub.f32 	%f167, %f166, %f14;
	fma.rn.f32 	%f168, %f167, %f167, %f241;
	cvt.u64.u32 	%rd48, %r18;
	cvt.u64.u32 	%rd49, %r74;
	add.s64 	%rd50, %rd49, %rd48;
	shl.b64 	%rd51, %rd50, 2;
	add.s64 	%rd52, %rd2, %rd51;
	ld.global.f32 	%f169, [%rd52+4];
	sub.f32 	%f170, %f169, %f14;
	fma.rn.f32 	%f171, %f170, %f170, %f168;
	ld.global.f32 	%f172, [%rd52+8];
	sub.f32 	%f173, %f172, %f14;
	fma.rn.f32 	%f174, %f173, %f173, %f171;
	ld.global.f32 	%f175, [%rd52+12];
	sub.f32 	%f176, %f175, %f14;
	fma.rn.f32 	%f241, %f176, %f176, %f174;
	add.s32 	%r74, %r74, 4;
$L__BB0_24:
	setp.eq.s32 	%p18, %r28, 0;
	@%p18 bra 	$L__BB0_27;
	add.s32 	%r58, %r74, %r18;
	mul.wide.u32 	%rd53, %r58, 4;
	add.s64 	%rd97, %rd2, %rd53;
	neg.s32 	%r76, %r28;
$L__BB0_26:
	.pragma "nounroll";
	ld.global.f32 	%f177, [%rd97];
	sub.f32 	%f178, %f177, %f14;
	fma.rn.f32 	%f241, %f178, %f178, %f241;
	add.s64 	%rd97, %rd97, 4;
	add.s32 	%r76, %r76, 1;
	setp.ne.s32 	%p19, %r76, 0;
	@%p19 bra 	$L__BB0_26;
$L__BB0_27:
	setp.lt.s32 	%p20, %r50, 1;
	sqrt.rn.f32 	%f28, %f241;
	@%p20 bra 	$L__BB0_39;
	mul.lo.s32 	%r34, %r50, %r1;
	and.b32  	%r35, %r50, 7;
	setp.lt.u32 	%p21, %r50, 8;
	mov.b32 	%r80, 0;
	@%p21 bra 	$L__BB0_31;
	and.b32  	%r80, %r50, 2147483640;
	neg.s32 	%r78, %r80;
	shl.b32 	%r38, %r49, 3;
	mul.wide.u32 	%rd54, %r34, 4;
	add.s64 	%rd55, %rd54, %rd2;
	add.s64 	%rd98, %rd55, 16;
	mul.wide.s32 	%rd58, %r49, 4;
	mov.u32 	%r77, %r1;
$L__BB0_30:
	.pragma "nounroll";
	ld.global.f32 	%f179, [%rd98+-16];
	sub.f32 	%f180, %f179, %f14;
	div.rn.f32 	%f181, %f180, %f28;
	mul.wide.s32 	%rd56, %r77, 4;
	add.s64 	%rd57, %rd1, %rd56;
	st.global.f32 	[%rd57], %f181;
	ld.global.f32 	%f182, [%rd98+-12];
	sub.f32 	%f183, %f182, %f14;
	div.rn.f32 	%f184, %f183, %f28;
	add.s64 	%rd59, %rd57, %rd58;
	st.global.f32 	[%rd59], %f184;
	ld.global.f32 	%f185, [%rd98+-8];
	sub.f32 	%f186, %f185, %f14;
	div.rn.f32 	%f187, %f186, %f28;
	add.s64 	%rd60, %rd59, %rd58;
	st.global.f32 	[%rd60], %f187;
	ld.global.f32 	%f188, [%rd98+-4];
	sub.f32 	%f189, %f188, %f14;
	div.rn.f32 	%f190, %f189, %f28;
	add.s64 	%rd61, %rd60, %rd58;
	st.global.f32 	[%rd61], %f190;
	ld.global.f32 	%f191, [%rd98];
	sub.f32 	%f192, %f191, %f14;
	div.rn.f32 	%f193, %f192, %f28;
	add.s64 	%rd62, %rd61, %rd58;
	st.global.f32 	[%rd62], %f193;
	ld.global.f32 	%f194, [%rd98+4];
	sub.f32 	%f195, %f194, %f14;
	div.rn.f32 	%f196, %f195, %f28;
	add.s64 	%rd63, %rd62, %rd58;
	st.global.f32 	[%rd63], %f196;
	ld.global.f32 	%f197, [%rd98+8];
	sub.f32 	%f198, %f197, %f14;
	div.rn.f32 	%f199, %f198, %f28;
	add.s64 	%rd64, %rd63, %rd58;
	st.global.f32 	[%rd64], %f199;
	ld.global.f32 	%f200, [%rd98+12];
	sub.f32 	%f201, %f200, %f14;
	div.rn.f32 	%f202, %f201, %f28;
	add.s64 	%rd65, %rd64, %rd58;
	st.global.f32 	[%rd65], %f202;
	add.s32 	%r78, %r78, 8;
	add.s32 	%r77, %r77, %r38;
	add.s64 	%rd98, %rd98, 32;
	setp.ne.s32 	%p22, %r78, 0;
	@%p22 bra 	$L__BB0_30;
$L__BB0_31:
	setp.eq.s32 	%p23, %r35, 0;
	@%p23 bra 	$L__BB0_39;
	and.b32  	%r44, %r50, 3;
	setp.lt.u32 	%p24, %r35, 4;
	@%p24 bra 	$L__BB0_34;
	add.s32 	%r60, %r80, %r34;
	mul.wide.u32 	%rd66, %r60, 4;
	add.s64 	%rd67, %rd2, %rd66;
	ld.global.f32 	%f203, [%rd67];
	sub.f32 	%f204, %f203, %f14;
	div.rn.f32 	%f205, %f204, %f28;
	mad.lo.s32 	%r61, %r80, %r49, %r1;
	mul.wide.s32 	%rd68, %r61, 4;
	add.s64 	%rd69, %rd1, %rd68;
	st.global.f32 	[%rd69], %f205;
	cvt.u64.u32 	%rd70, %r34;
	cvt.u64.u32 	%rd71, %r80;
	add.s64 	%rd72, %rd71, %rd70;
	shl.b64 	%rd73, %rd72, 2;
	add.s64 	%rd74, %rd2, %rd73;
	ld.global.f32 	%f206, [%rd74+4];
	sub.f32 	%f207, %f206, %f14;
	div.rn.f32 	%f208, %f207, %f28;
	mul.wide.s32 	%rd75, %r49, 4;
	add.s64 	%rd76, %rd69, %rd75;
	st.global.f32 	[%rd76], %f208;
	ld.global.f32 	%f209, [%rd74+8];
	sub.f32 	%f210, %f209, %f14;
	div.rn.f32 	%f211, %f210, %f28;
	add.s64 	%rd77, %rd76, %rd75;
	st.global.f32 	[%rd77], %f211;
	ld.global.f32 	%f212, [%rd74+12];
	sub.f32 	%f213, %f212, %f14;
	div.rn.f32 	%f214, %f213, %f28;
	add.s64 	%rd78, %rd77, %rd75;
	st.global.f32 	[%rd78], %f214;
	add.s32 	%r80, %r80, 4;
$L__BB0_34:
	setp.eq.s32 	%p25, %r44, 0;
	@%p25 bra 	$L__BB0_39;
	setp.eq.s32 	%p26, %r44, 1;
	@%p26 bra 	$L__BB0_37;
	add.s32 	%r62, %r80, %r34;
	mul.wide.u32 	%rd79, %r62, 4;
	add.s64 	%rd80, %rd2, %rd79;
	ld.global.f32 	%f215, [%rd80];
	sub.f32 	%f216, %f215, %f14;
	div.rn.f32 	%f217, %f216, %f28;
	mad.lo.s32 	%r63, %r80, %r49, %r1;
	mul.wide.s32 	%rd81, %r63, 4;
	add.s64 	%rd82, %rd1, %rd81;
	st.global.f32 	[%rd82], %f217;
	cvt.u64.u32 	%rd83, %r34;
	cvt.u64.u32 	%rd84, %r80;
	add.s64 	%rd85, %rd84, %rd83;
	shl.b64 	%rd86, %rd85, 2;
	add.s64 	%rd87, %rd2, %rd86;
	ld.global.f32 	%f218, [%rd87+4];
	sub.f32 	%f219, %f218, %f14;
	div.rn.f32 	%f220, %f219, %f28;
	mul.wide.s32 	%rd88, %r49, 4;
	add.s64 	%rd89, %rd82, %rd88;
	st.global.f32 	[%rd89], %f220;
	add.s32 	%r80, %r80, 2;
$L__BB0_37:
	and.b32  	%r64, %r50, 1;
	setp.eq.b32 	%p27, %r64, 1;
	not.pred 	%p28, %p27;
	@%p28 bra 	$L__BB0_39;
	add.s32 	%r65, %r80, %r34;
	mul.wide.u32 	%rd90, %r65, 4;
	add.s64 	%rd91, %rd2, %rd90;
	ld.global.f32 	%f221, [%rd91];
	sub.f32 	%f222, %f221, %f14;
	div.rn.f32 	%f223, %f222, %f28;
	mad.lo.s32 	%r66, %r80, %r49, %r1;
	mul.wide.s32 	%rd92, %r66, 4;
	add.s64 	%rd93, %rd1, %rd92;
	st.global.f32 	[%rd93], %f223;
$L__BB0_39:
	ret;

}
	// .globl	_Z13matmul_kerneliiPfS_
.visible .entry _Z13matmul_kerneliiPfS_(
	.param .u32 _Z13matmul_kerneliiPfS__param_0,
	.param .u32 _Z13matmul_kerneliiPfS__param_1,
	.param .u64 .ptr .align 1 _Z13matmul_kerneliiPfS__param_2,
	.param .u64 .ptr .align 1 _Z13matmul_kerneliiPfS__param_3
)
{
	.reg .pred 	%p<13>;
	.reg .b32 	%r<48>;
	.reg .b32 	%f<68>;
	.reg .b64 	%rd<48>;

	ld.param.u32 	%r21, [_Z13matmul_kerneliiPfS__param_0];
	ld.param.u32 	%r20, [_Z13matmul_kerneliiPfS__param_1];
	ld.param.u64 	%rd3, [_Z13matmul_kerneliiPfS__param_2];
	ld.param.u64 	%rd2, [_Z13matmul_kerneliiPfS__param_3];
	cvta.to.global.u64 	%rd1, %rd3;
	mov.u32 	%r22, %tid.x;
	mov.u32 	%r23, %ctaid.x;
	mov.u32 	%r24, %ntid.x;
	mad.lo.s32 	%r1, %r23, %r24, %r22;
	mov.u32 	%r25, %tid.y;
	mov.u32 	%r26, %ctaid.y;
	mov.u32 	%r27, %ntid.y;
	mad.lo.s32 	%r28, %r26, %r27, %r25;
	max.s32 	%r29, %r1, %r28;
	setp.ge.s32 	%p1, %r29, %r21;
	@%p1 bra 	$L__BB1_14;
	setp.gt.s32 	%p2, %r1, %r28;
	setp.lt.s32 	%p3, %r20, 1;
	mov.f32 	%f67, 0f00000000;
	or.pred  	%p4, %p2, %p3;
	@%p4 bra 	$L__BB1_13;
	and.b32  	%r3, %r20, 7;
	setp.lt.u32 	%p5, %r20, 8;
	mov.f32 	%f67, 0f00000000;
	mov.b32 	%r46, 0;
	@%p5 bra 	$L__BB1_5;
	and.b32  	%r46, %r20, 2147483640;
	neg.s32 	%r44, %r46;
	shl.b32 	%r6, %r21, 3;
	mov.f32 	%f67, 0f00000000;
	mul.wide.s32 	%rd8, %r21, 4;
	mov.u32 	%r42, %r28;
	mov.u32 	%r43, %r1;
$L__BB1_4:
	.pragma "nounroll";
	mul.wide.s32 	%rd4, %r42, 4;
	add.s64 	%rd5, %rd1, %rd4;
	ld.global.f32 	%f17, [%rd5];
	mul.wide.s32 	%rd6, %r43, 4;
	add.s64 	%rd7, %rd1, %rd6;
	ld.global.f32 	%f18, [%rd7];
	fma.rn.f32 	%f19, %f17, %f18, %f67;
	add.s64 	%rd9, %rd5, %rd8;
	ld.global.f32 	%f20, [%rd9];
	add.s64 	%rd10, %rd7, %rd8;
	ld.global.f32 	%f21, [%rd10];
	fma.rn.f32 	%f22, %f20, %f21, %f19;
	add.s64 	%rd11, %rd9, %rd8;
	ld.global.f32 	%f23, [%rd11];
	add.s64 	%rd12, %rd10, %rd8;
	ld.global.f32 	%f24, [%rd12];
	fma.rn.f32 	%f25, %f23, %f24, %f22;
	add.s64 	%rd13, %rd11, %rd8;
	ld.global.f32 	%f26, [%rd13];
	add.s64 	%rd14, %rd12, %rd8;
	ld.global.f32 	%f27, [%rd14];
	fma.rn.f32 	%f28, %f26, %f27, %f25;
	add.s64 	%rd15, %rd13, %rd8;
	ld.global.f32 	%f29, [%rd15];
	add.s64 	%rd16, %rd14, %rd8;
	ld.global.f32 	%f30, [%rd16];
	fma.rn.f32 	%f31, %f29, %f30, %f28;
	add.s64 	%rd17, %rd15, %rd8;
	ld.global.f32 	%f32, [%rd17];
	add.s64 	%rd18, %rd16, %rd8;
	ld.global.f32 	%f33, [%rd18];
	fma.rn.f32 	%f34, %f32, %f33, %f31;
	add.s64 	%rd19, %rd17, %rd8;
	ld.global.f32 	%f35, [%rd19];
	add.s64 	%rd20, %rd18, %rd8;
	ld.global.f32 	%f36, [%rd20];
	fma.rn.f32 	%f37, %f35, %f36, %f34;
	add.s64 	%rd21, %rd19, %rd8;
	ld.global.f32 	%f38, [%rd21];
	add.s64 	%rd22, %rd20, %rd8;
	ld.global.f32 	%f39, [%rd22];
	fma.rn.f32 	%f67, %f38, %f39, %f37;
	add.s32 	%r44, %r44, 8;
	add.s32 	%r43, %r43, %r6;
	add.s32 	%r42, %r42, %r6;
	setp.ne.s32 	%p6, %r44, 0;
	@%p6 bra 	$L__BB1_4;
$L__BB1_5:
	setp.eq.s32 	%p7, %r3, 0;
	@%p7 bra 	$L__BB1_13;
	and.b32  	%r14, %r20, 3;
	setp.lt.u32 	%p8, %r3, 4;
	@%p8 bra 	$L__BB1_8;
	mul.lo.s32 	%r31, %r46, %r21;
	add.s32 	%r32, %r31, %r28;
	mul.wide.s32 	%rd23, %r32, 4;
	add.s64 	%rd24, %rd1, %rd23;
	ld.global.f32 	%f41, [%rd24];
	add.s32 	%r33, %r31, %r1;
	mul.wide.s32 	%rd25, %r33, 4;
	add.s64 	%rd26, %rd1, %rd25;
	ld.global.f32 	%f42, [%rd26];
	fma.rn.f32 	%f43, %f41, %f42, %f67;
	mul.wide.s32 	%rd27, %r21, 4;
	add.s64 	%rd28, %rd24, %rd27;
	ld.global.f32 	%f44, [%rd28];
	add.s64 	%rd29, %rd26, %rd27;
	ld.global.f32 	%f45, [%rd29];
	fma.rn.f32 	%f46, %f44, %f45, %f43;
	add.s64 	%rd30, %rd28, %rd27;
	ld.global.f32 	%f47, [%rd30];
	add.s64 	%rd31, %rd29, %rd27;
	ld.global.f32 	%f48, [%rd31];
	fma.rn.f32 	%f49, %f47, %f48, %f46;
	add.s64 	%rd32, %rd30, %rd27;
	ld.global.f32 	%f50, [%rd32];
	add.s64 	%rd33, %rd31, %rd27;
	ld.global.f32 	%f51, [%rd33];
	fma.rn.f32 	%f67, %f50, %f51, %f49;
	add.s32 	%r46, %r46, 4;
$L__BB1_8:
	setp.eq.s32 	%p9, %r14, 0;
	@%p9 bra 	$L__BB1_13;
	setp.eq.s32 	%p10, %r14, 1;
	@%p10 bra 	$L__BB1_11;
	mul.lo.s32 	%r34, %r46, %r21;
	add.s32 	%r35, %r34, %r28;
	mul.wide.s32 	%rd34, %r35, 4;
	add.s64 	%rd35, %rd1, %rd34;
	ld.global.f32 	%f53, [%rd35];
	add.s32 	%r36, %r34, %r1;
	mul.wide.s32 	%rd36, %r36, 4;
	add.s64 	%rd37, %rd1, %rd36;
	ld.global.f32 	%f54, [%rd37];
	fma.rn.f32 	%f55, %f53, %f54, %f67;
	mul.wide.s32 	%rd38, %r21, 4;
	add.s64 	%rd39, %rd35, %rd38;
	ld.global.f32 	%f56, [%rd39];
	add.s64 	%rd40, %rd37, %rd38;
	ld.global.f32 	%f57, [%rd40];
	fma.rn.f32 	%f67, %f56, %f57, %f55;
	add.s32 	%r46, %r46, 2;
$L__BB1_11:
	and.b32  	%r37, %r20, 1;
	setp.eq.b32 	%p11, %r37, 1;
	not.pred 	%p12, %p11;
	@%p12 bra 	$L__BB1_13;
	mul.lo.s32 	%r38, %r46, %r21;
	add.s32 	%r39, %r38, %r28;
	mul.wide.s32 	%rd41, %r39, 4;
	add.s64 	%rd42, %rd1, %rd41;
	ld.global.f32 	%f58, [%rd42];
	add.s32 	%r40, %r38, %r1;
	mul.wide.s32 	%rd43, %r40, 4;
	add.s64 	%rd44, %rd1, %rd43;
	ld.global.f32 	%f59, [%rd44];
	fma.rn.f32 	%f67, %f58, %f59, %f67;
$L__BB1_13:
	mad.lo.s32 	%r41, %r1, %r21, %r28;
	cvta.to.global.u64 	%rd45, %rd2;
	mul.wide.s32 	%rd46, %r41, 4;
	add.s64 	%rd47, %rd45, %rd46;
	st.global.f32 	[%rd47], %f67;
$L__BB1_14:
	ret;

}


// ===== COMPILED SASS (sm_100) =====

	.target	sm_100

	.elftype	@"ET_EXEC"


//--------------------- .note.nv.tkinfo           --------------------------
	.section	.note.nv.tkinfo,"",@"SHT_NOTE"
	.sectionflags	@"SHF_NOTE_NV_TKINFO"
	.tkinfo
        /*0018*/ 	.word	0x00000002
        /*0030*/ 	.string	""
        /*0030*/ 	.string	"ptxas"
        /*0030*/ 	.string	"Cuda compilation tools, release 13.0, V13.0.88"
        /*0030*/ 	.string	"Build cuda_13.0.r13.0/compiler.36424714_0"
        /*0030*/ 	.string	"-arch sm_100 -m 64 "



//--------------------- .note.nv.cuinfo           --------------------------
	.section	.note.nv.cuinfo,"",@"SHT_NOTE"
	.sectionflags	@"SHF_NOTE_NV_CUINFO"
        /*0018*/ 	.short	0x0002
        /*001a*/ 	.short	0x0064
        /*001c*/ 	.short	0x0082
	.zero		2


//--------------------- .nv.info                  --------------------------
	.section	.nv.info,"",@"SHT_CUDA_INFO"
	.align	4


	//----- nvinfo : EIATTR_REGCOUNT
	.align		4
        /*0000*/ 	.byte	0x04, 0x2f
        /*0002*/ 	.short	(.L_1 - .L_0)
	.align		4
.L_0:
        /*0004*/ 	.word	index@(_Z20normalization_kerneliiPfS_)
        /*0008*/ 	.word	0x00000020


	//----- nvinfo : EIATTR_FRAME_SIZE
	.align		4
.L_1:
        /*000c*/ 	.byte	0x04, 0x11
        /*000e*/ 	.short	(.L_3 - .L_2)
	.align		4
.L_2:
        /*0010*/ 	.word	index@($__internal_1_$__cuda_sm3x_div_rn_noftz_f32_slowpath)
        /*0014*/ 	.word	0x00000000


	//----- nvinfo : EIATTR_FRAME_SIZE
	.align		4
.L_3:
        /*0018*/ 	.byte	0x04, 0x11
        /*001a*/ 	.short	(.L_5 - .L_4)
	.align		4
.L_4:
        /*001c*/ 	.word	index@($__internal_0_$__cuda_sm20_sqrt_rn_f32_slowpath)
        /*0020*/ 	.word	0x00000000


	//----- nvinfo : EIATTR_FRAME_SIZE
	.align		4
.L_5:
        /*0024*/ 	.byte	0x04, 0x11
        /*0026*/ 	.short	(.L_7 - .L_6)
	.align		4
.L_6:
        /*0028*/ 	.word	index@(_Z20normalization_kerneliiPfS_)
        /*002c*/ 	.word	0x00000000


	//----- nvinfo : EIATTR_REGCOUNT
	.align		4
.L_7:
        /*0030*/ 	.byte	0x04, 0x2f
        /*0032*/ 	.short	(.L_9 - .L_8)
	.align		4
.L_8:
        /*0034*/ 	.word	index@(_Z13matmul_kerneliiPfS_)
        /*0038*/ 	.word	0x00000020


	//----- nvinfo : EIATTR_FRAME_SIZE
	.align		4
.L_9:
        /*003c*/ 	.byte	0x04, 0x11
        /*003e*/ 	.short	(.L_11 - .L_10)
	.align		4
.L_10:
        /*0040*/ 	.word	index@(_Z13matmul_kerneliiPfS_)
        /*0044*/ 	.word	0x00000000


	//----- nvinfo : EIATTR_MIN_STACK_SIZE
	.align		4
.L_11:
        /*0048*/ 	.byte	0x04, 0x12
        /*004a*/ 	.short	(.L_13 - .L_12)
	.align		4
.L_12:
        /*004c*/ 	.word	index@(_Z13matmul_kerneliiPfS_)
        /*0050*/ 	.word	0x00000000


	//----- nvinfo : EIATTR_MIN_STACK_SIZE
	.align		4
.L_13:
        /*0054*/ 	.byte	0x04, 0x12
        /*0056*/ 	.short	(.L_15 - .L_14)
	.align		4
.L_14:
        /*0058*/ 	.word	index@(_Z20normalization_kerneliiPfS_)
        /*005c*/ 	.word	0x00000000
.L_15:


//--------------------- .nv.compat                --------------------------
	.section	.nv.compat,"",@"SHT_CUDA_COMPAT_INFO"
	.align	4
        /*0000*/ 	.byte	0x02, 0x09, 0x00, 0x00, 0x02, 0x02, 0x01, 0x00, 0x02, 0x05, 0x05, 0x00, 0x03, 0x07, 0x01, 0x01
        /*0010*/ 	.byte	0x02, 0x03, 0x00, 0x00, 0x02, 0x06, 0x01, 0x00, 0x04, 0x0b, 0x08, 0x00, 0x01, 0x00, 0x00, 0x00
        /*0020*/ 	.byte	0x00, 0x00, 0x00, 0x00


//--------------------- .nv.info._Z13matmul_kerneliiPfS_ --------------------------
	.section	.nv.info._Z13matmul_kerneliiPfS_,"",@"SHT_CUDA_INFO"
	.sectionflags	@""
	.align	4


	//----- nvinfo : EIATTR_CUDA_API_VERSION
	.align		4
        /*0000*/ 	.byte	0x04, 0x37
        /*0002*/ 	.short	(.L_17 - .L_16)
.L_16:
        /*0004*/ 	.word	0x00000082


	//----- nvinfo : EIATTR_KPARAM_INFO
	.align		4
.L_17:
        /*0008*/ 	.byte	0x04, 0x17
        /*000a*/ 	.short	(.L_19 - .L_18)
.L_18:
        /*000c*/ 	.word	0x00000000
        /*0010*/ 	.short	0x0003
        /*0012*/ 	.short	0x0010
        /*0014*/ 	.byte	0x00, 0xf5, 0x21, 0x00


	//----- nvinfo : EIATTR_KPARAM_INFO
	.align		4
.L_19:
        /*0018*/ 	.byte	0x04, 0x17
        /*001a*/ 	.short	(.L_21 - .L_20)
.L_20:
        /*001c*/ 	.word	0x00000000
        /*0020*/ 	.short	0x0002
        /*0022*/ 	.short	0x0008
        /*0024*/ 	.byte	0x00, 0xf5, 0x21, 0x00


	//----- nvinfo : EIATTR_KPARAM_INFO
	.align		4
.L_21:
        /*0028*/ 	.byte	0x04, 0x17
        /*002a*/ 	.short	(.L_23 - .L_22)
.L_22:
        /*002c*/ 	.word	0x00000000
        /*0030*/ 	.short	0x0001
        /*0032*/ 	.short	0x0004
        /*0034*/ 	.byte	0x00, 0xf0, 0x11, 0x00


	//----- nvinfo : EIATTR_KPARAM_INFO
	.align		4
.L_23:
        /*0038*/ 	.byte	0x04, 0x17
        /*003a*/ 	.short	(.L_25 - .L_24)
.L_24:
        /*003c*/ 	.word	0x00000000
        /*0040*/ 	.short	0x0000
        /*0042*/ 	.short	0x0000
        /*0044*/ 	.byte	0x00, 0xf0, 0x11, 0x00


	//----- nvinfo : EIATTR_SPARSE_MMA_MASK
	.align		4
.L_25:
        /*0048*/ 	.byte	0x03, 0x50
        /*004a*/ 	.short	0x0000


	//----- nvinfo : EIATTR_MAXREG_COUNT
	.align		4
        /*004c*/ 	.byte	0x03, 0x1b
        /*004e*/ 	.short	0x00ff


	//----- nvinfo : EIATTR_MERCURY_ISA_VERSION
	.align		4
        /*0050*/ 	.byte	0x03, 0x5f
        /*0052*/ 	.short	0x0101


	//----- nvinfo : EIATTR_VRC_CTA_INIT_COUNT
	.align		4
        /*0054*/ 	.byte	0x02, 0x4a
	.zero		1
	.zero		1


	//----- nvinfo : EIATTR_EXIT_INSTR_OFFSETS
	.align		4
        /*0058*/ 	.byte	0x04, 0x1c
        /*005a*/ 	.short	(.L_27 - .L_26)


	//   ....[0]....
.L_26:
        /*005c*/ 	.word	0x000000c0


	//   ....[1]....
        /*0060*/ 	.word	0x00000890


	//----- nvinfo : EIATTR_CRS_STACK_SIZE
	.align		4
.L_27:
        /*0064*/ 	.byte	0x04, 0x1e
        /*0066*/ 	.short	(.L_29 - .L_28)
.L_28:
        /*0068*/ 	.word	0x00000000


	//----- nvinfo : EIATTR_CBANK_PARAM_SIZE
	.align		4
.L_29:
        /*006c*/ 	.byte	0x03, 0x19
        /*006e*/ 	.short	0x0018


	//----- nvinfo : EIATTR_PARAM_CBANK
	.align		4
        /*0070*/ 	.byte	0x04, 0x0a
        /*0072*/ 	.short	(.L_31 - .L_30)
	.align		4
.L_30:
        /*0074*/ 	.word	index@(.nv.constant0._Z13matmul_kerneliiPfS_)
        /*0078*/ 	.short	0x0380
        /*007a*/ 	.short	0x0018


	//----- nvinfo : EIATTR_SW_WAR
	.align		4
.L_31:
        /*007c*/ 	.byte	0x04, 0x36
        /*007e*/ 	.short	(.L_33 - .L_32)
.L_32:
        /*0080*/ 	.word	0x00000008
.L_33:


//--------------------- .nv.info._Z20normalization_kerneliiPfS_ --------------------------
	.section	.nv.info._Z20normalization_kerneliiPfS_,"",@"SHT_CUDA_INFO"
	.sectionflags	@""
	.align	4


	//----- nvinfo : EIATTR_CUDA_API_VERSION
	.align		4
        /*0000*/ 	.byte	0x04, 0x37
        /*0002*/ 	.short	(.L_35 - .L_34)
.L_34:
        /*0004*/ 	.word	0x00000082


	//----- nvinfo : EIATTR_KPARAM_INFO
	.align		4
.L_35:
        /*0008*/ 	.byte	0x04, 0x17
        /*000a*/ 	.short	(.L_37 - .L_36)
.L_36:
        /*000c*/ 	.word	0x00000000
        /*0010*/ 	.short	0x0003
        /*0012*/ 	.short	0x0010
        /*0014*/ 	.byte	0x00, 0xf5, 0x21, 0x00


	//----- nvinfo : EIATTR_KPARAM_INFO
	.align		4
.L_37:
        /*0018*/ 	.byte	0x04, 0x17
        /*001a*/ 	.short	(.L_39 - .L_38)
.L_38:
        /*001c*/ 	.word	0x00000000
        /*0020*/ 	.short	0x0002
        /*0022*/ 	.short	0x0008
        /*0024*/ 	.byte	0x00, 0xf5, 0x21, 0x00


	//----- nvinfo : EIATTR_KPARAM_INFO
	.align		4
.L_39:
        /*0028*/ 	.byte	0x04, 0x17
        /*002a*/ 	.short	(.L_41 - .L_40)
.L_40:
        /*002c*/ 	.word	0x00000000
        /*0030*/ 	.short	0x0001
        /*0032*/ 	.short	0x0004
        /*0034*/ 	.byte	0x00, 0xf0, 0x11, 0x00


	//----- nvinfo : EIATTR_KPARAM_INFO
	.align		4
.L_41:
        /*0038*/ 	.byte	0x04, 0x17
        /*003a*/ 	.short	(.L_43 - .L_42)
.L_42:
        /*003c*/ 	.word	0x00000000
        /*0040*/ 	.short	0x0000
        /*0042*/ 	.short	0x0000
        /*0044*/ 	.byte	0x00, 0xf0, 0x11, 0x00


	//----- nvinfo : EIATTR_SPARSE_MMA_MASK
	.align		4
.L_43:
        /*0048*/ 	.byte	0x03, 0x50
        /*004a*/ 	.short	0x0000


	//----- nvinfo : EIATTR_MAXREG_COUNT
	.align		4
        /*004c*/ 	.byte	0x03, 0x1b
        /*004e*/ 	.short	0x00ff


	//----- nvinfo : EIATTR_MERCURY_ISA_VERSION
	.align		4
        /*0050*/ 	.byte	0x03, 0x5f
        /*0052*/ 	.short	0x0101


	//----- nvinfo : EIATTR_VRC_CTA_INIT_COUNT
	.align		4
        /*0054*/ 	.byte	0x02, 0x4a
	.zero		1
	.zero		1


	//----- nvinfo : EIATTR_EXIT_INSTR_OFFSETS
	.align		4
        /*0058*/ 	.byte	0x04, 0x1c
        /*005a*/ 	.short	(.L_45 - .L_44)


	//   ....[0]....
.L_44:
        /*005c*/ 	.word	0x00000040


	//   ....[1]....
        /*0060*/ 	.word	0x00001310


	//   ....[2]....
        /*0064*/ 	.word	0x00001c20


	//   ....[3]....
        /*0068*/ 	.word	0x00002120


	//   ....[4]....
        /*006c*/ 	.word	0x00002420


	//   ....[5]....
        /*0070*/ 	.word	0x00002570


	//----- nvinfo : EIATTR_CRS_STACK_SIZE
	.align		4
.L_45:
        /*0074*/ 	.byte	0x04, 0x1e
        /*0076*/ 	.short	(.L_47 - .L_46)
.L_46:
        /*0078*/ 	.word	0x00000000


	//----- nvinfo : EIATTR_CBANK_PARAM_SIZE
	.align		4
.L_47:
        /*007c*/ 	.byte	0x03, 0x19
        /*007e*/ 	.short	0x0018


	//----- nvinfo : EIATTR_PARAM_CBANK
	.align		4
        /*0080*/ 	.byte	0x04, 0x0a
        /*0082*/ 	.short	(.L_49 - .L_48)
	.align		4
.L_48:
        /*0084*/ 	.word	index@(.nv.constant0._Z20normalization_kerneliiPfS_)
        /*0088*/ 	.short	0x0380
        /*008a*/ 	.short	0x0018


	//----- nvinfo : EIATTR_SW_WAR
	.align		4
.L_49:
        /*008c*/ 	.byte	0x04, 0x36
        /*008e*/ 	.short	(.L_51 - .L_50)
.L_50:
        /*0090*/ 	.word	0x00000008
.L_51:


//--------------------- .nv.callgraph             --------------------------
	.section	.nv.callgraph,"",@"SHT_CUDA_CALLGRAPH"
	.align	4
	.sectionentsize	8
	.align		4
        /*0000*/ 	.word	0x00000000
	.align		4
        /*0004*/ 	.word	0xffffffff
	.align		4
        /*0008*/ 	.word	0x00000000
	.align		4
        /*000c*/ 	.word	0xfffffffe
	.align		4
        /*0010*/ 	.word	0x00000000
	.align		4
        /*0014*/ 	.word	0xfffffffd
	.align		4
        /*0018*/ 	.word	0x00000000
	.align		4
        /*001c*/ 	.word	0xfffffffc


//--------------------- .text._Z13matmul_kerneliiPfS_ --------------------------
	.section	.text._Z13matmul_kerneliiPfS_,"ax",@progbits
	.align	128
        .global         _Z13matmul_kerneliiPfS_
        .type           _Z13matmul_kerneliiPfS_,@function
        .size           _Z13matmul_kerneliiPfS_,(.L_x_52 - _Z13matmul_kerneliiPfS_)
        .other          _Z13matmul_kerneliiPfS_,@"STO_CUDA_ENTRY STV_DEFAULT"
_Z13matmul_kerneliiPfS_:
.text._Z13matmul_kerneliiPfS_:
[----:B------:R-:W-:Y:S01]  /*0000*/  LDC R1, c[0x0][0x37c] ;  /* 0x0000df00ff017b82 */ /* 0x000fe20000000800 */
[----:B------:R-:W0:Y:S07]  /*0010*/  S2R R3, SR_TID.X ;  /* 0x0000000000037919 */ /* 0x000e2e0000002100 */
[----:B------:R-:W0:Y:S01]  /*0020*/  LDC R2, c[0x0][0x360] ;  /* 0x0000d800ff027b82 */ /* 0x000e220000000800 */
[----:B------:R-:W1:Y:S07]  /*0030*/  S2R R5, SR_TID.Y ;  /* 0x0000000000057919 */ /* 0x000e6e0000002200 */
[----:B------:R-:W0:Y:S08]  /*0040*/  S2UR UR4, SR_CTAID.X ;  /* 0x00000000000479c3 */ /* 0x000e300000002500 */
[----:B------:R-:W1:Y:S08]  /*0050*/  S2UR UR5, SR_CTAID.Y ;  /* 0x00000000000579c3 */ /* 0x000e700000002600 */
[----:B------:R-:W1:Y:S08]  /*0060*/  LDC R4, c[0x0][0x364] ;  /* 0x0000d900ff047b82 */ /* 0x000e700000000800 */
[----:B------:R-:W2:Y:S01]  /*0070*/  LDC R0, c[0x0][0x380] ;  /* 0x0000e000ff007b82 */ /* 0x000ea20000000800 */
[----:B0-----:R-:W-:-:S02]  /*0080*/  IMAD R3, R2, UR4, R3 ;  /* 0x0000000402037c24 */ /* 0x001fc4000f8e0203 */
[----:B-1----:R-:W-:-:S05]  /*0090*/  IMAD R5, R4, UR5, R5 ;  /* 0x0000000504057c24 */ /* 0x002fca000f8e0205 */
[----:B------:R-:W-:-:S04]  /*00a0*/  VIMNMX R7, PT, PT, R3, R5, !PT ;  /* 0x0000000503077248 */ /* 0x000fc80007fe0100 */
[----:B--2---:R-:W-:-:S13]  /*00b0*/  ISETP.GE.AND P0, PT, R7, R0, PT ;  /* 0x000000000700720c */ /* 0x004fda0003f06270 */
[----:B------:R-:W-:Y:S05]  /*00c0*/  @P0 EXIT ;  /* 0x000000000000094d */ /* 0x000fea0003800000 */
[----:B------:R-:W0:Y:S01]  /*00d0*/  LDC R2, c[0x0][0x384] ;  /* 0x0000e100ff027b82 */ /* 0x000e220000000800 */
[----:B------:R-:W1:Y:S01]  /*00e0*/  LDCU.64 UR4, c[0x0][0x358] ;  /* 0x00006b00ff0477ac */ /* 0x000e620008000a00 */
[----:B------:R-:W-:Y:S01]  /*00f0*/  BSSY.RECONVERGENT B0, `(.L_x_0) ;  /* 0x0000075000007945 */ /* 0x000fe20003800200 */
[----:B------:R-:W-:Y:S01]  /*0100*/  HFMA2 R23, -RZ, RZ, 0, 0 ;  /* 0x00000000ff177431 */ /* 0x000fe200000001ff */
[----:B0-----:R-:W-:-:S04]  /*0110*/  ISETP.GE.AND P0, PT, R2, 0x1, PT ;  /* 0x000000010200780c */ /* 0x001fc80003f06270 */
[----:B------:R-:W-:-:S13]  /*0120*/  ISETP.GT.OR P0, PT, R3, R5, !P0 ;  /* 0x000000050300720c */ /* 0x000fda0004704670 */
[----:B-1----:R-:W-:Y:S05]  /*0130*/  @P0 BRA `(.L_x_1) ;  /* 0x0000000400c00947 */ /* 0x002fea0003800000 */
[C---:B------:R-:W-:Y:S02]  /*0140*/  ISETP.GE.U32.AND P1, PT, R2.reuse, 0x8, PT ;  /* 0x000000080200780c */ /* 0x040fe40003f26070 */
[----:B------:R-:W-:Y:S02]  /*0150*/  LOP3.LUT R4, R2, 0x7, RZ, 0xc0, !PT ;  /* 0x0000000702047812 */ /* 0x000fe400078ec0ff */
[----:B------:R-:W-:Y:S02]  /*0160*/  MOV R23, RZ ;  /* 0x000000ff00177202 */ /* 0x000fe40000000f00 */
[----:B------:R-:W-:Y:S02]  /*0170*/  ISETP.NE.AND P0, PT, R4, RZ, PT ;  /* 0x000000ff0400720c */ /* 0x000fe40003f05270 */
[----:B------:R-:W-:-:S05]  /*0180*/  MOV R6, RZ ;  /* 0x000000ff00067202 */ /* 0x000fca0000000f00 */
[----:B------:R-:W-:Y:S06]  /*0190*/  @!P1 BRA `(.L_x_2) ;  /* 0x0000000000cc9947 */ /* 0x000fec0003800000 */
[----:B------:R-:W-:Y:S02]  /*01a0*/  LOP3.LUT R6, R2, 0x7ffffff8, RZ, 0xc0, !PT ;  /* 0x7ffffff802067812 */ /* 0x000fe400078ec0ff */
[----:B------:R-:W-:Y:S02]  /*01b0*/  MOV R23, RZ ;  /* 0x000000ff00177202 */ /* 0x000fe40000000f00 */
[----:B------:R-:W-:Y:S02]  /*01c0*/  MOV R7, R5 ;  /* 0x0000000500077202 */ /* 0x000fe40000000f00 */
[----:B------:R-:W-:Y:S02]  /*01d0*/  MOV R9, R3 ;  /* 0x0000000300097202 */ /* 0x000fe40000000f00 */
[----:B------:R-:W-:-:S07]  /*01e0*/  IADD3 R8, PT, PT, -R6, RZ, RZ ;  /* 0x000000ff06087210 */ /* 0x000fce0007ffe1ff */
.L_x_3:
[----:B------:R-:W0:Y:S02]  /*01f0*/  LDC.64 R10, c[0x0][0x388] ;  /* 0x0000e200ff0a7b82 */ /* 0x000e240000000a00 */
[----:B0-----:R-:W-:-:S04]  /*0200*/  IMAD.WIDE R20, R7, 0x4, R10 ;  /* 0x0000000407147825 */ /* 0x001fc800078e020a */
[----:B------:R-:W-:Y:S01]  /*0210*/  IMAD.WIDE R10, R9, 0x4, R10 ;  /* 0x00000004090a7825 */ /* 0x000fe200078e020a */
[----:B------:R0:W2:Y:S04]  /*0220*/  LDG.E R18, desc[UR4][R20.64] ;  /* 0x0000000414127981 */ /* 0x0000a8000c1e1900 */
[----:B------:R-:W2:Y:S01]  /*0230*/  LDG.E R19, desc[UR4][R10.64] ;  /* 0x000000040a137981 */ /* 0x000ea2000c1e1900 */
[----:B------:R-:W-:-:S04]  /*0240*/  IMAD.WIDE R28, R0, 0x4, R10 ;  /* 0x00000004001c7825 */ /* 0x000fc800078e020a */
[----:B0-----:R-:W-:-:S04]  /*0250*/  IMAD.WIDE R20, R0, 0x4, R20 ;  /* 0x0000000400147825 */ /* 0x001fc800078e0214 */
[C---:B------:R-:W-:Y:S01]  /*0260*/  IMAD.WIDE R12, R0.reuse, 0x4, R28 ;  /* 0x00000004000c7825 */ /* 0x040fe200078e021c */
[----:B------:R-:W3:Y:S03]  /*0270*/  LDG.E R27, desc[UR4][R20.64] ;  /* 0x00000004141b7981 */ /* 0x000ee6000c1e1900 */
[C---:B------:R-:W-:Y:S01]  /*0280*/  IMAD.WIDE R24, R0.reuse, 0x4, R20 ;  /* 0x0000000400187825 */ /* 0x040fe200078e0214 */
[----:B------:R0:W4:Y:S03]  /*0290*/  LDG.E R26, desc[UR4][R12.64] ;  /* 0x000000040c1a7981 */ /* 0x000126000c1e1900 */
[C---:B------:R-:W-:Y:S01]  /*02a0*/  IMAD.WIDE R14, R0.reuse, 0x4, R12 ;  /* 0x00000004000e7825 */ /* 0x040fe200078e020c */
[----:B------:R-:W3:Y:S03]  /*02b0*/  LDG.E R28, desc[UR4][R28.64] ;  /* 0x000000041c1c7981 */ /* 0x000ee6000c1e1900 */
[----:B------:R-:W-:-:S02]  /*02c0*/  IMAD.WIDE R16, R0, 0x4, R24 ;  /* 0x0000000400107825 */ /* 0x000fc400078e0218 */
[----:B------:R-:W4:Y:S02]  /*02d0*/  LDG.E R25, desc[UR4][R24.64] ;  /* 0x0000000418197981 */ /* 0x000f24000c1e1900 */
[C---:B0-----:R-:W-:Y:S02]  /*02e0*/  IMAD.WIDE R12, R0.reuse, 0x4, R14 ;  /* 0x00000004000c7825 */ /* 0x041fe400078e020e */
[----:B------:R0:W5:Y:S02]  /*02f0*/  LDG.E R21, desc[UR4][R16.64] ;  /* 0x0000000410157981 */ /* 0x000164000c1e1900 */
[C---:B------:R-:W-:Y:S02]  /*0300*/  IMAD.WIDE R10, R0.reuse, 0x4, R16 ;  /* 0x00000004000a7825 */ /* 0x040fe400078e0210 */
[----:B------:R-:W5:Y:S04]  /*0310*/  LDG.E R20, desc[UR4][R12.64] ;  /* 0x000000040c147981 */ /* 0x000f68000c1e1900 */
[----:B------:R1:W5:Y:S01]  /*0320*/  LDG.E R24, desc[UR4][R14.64] ;  /* 0x000000040e187981 */ /* 0x000362000c1e1900 */
[----:B0-----:R-:W-:-:S03]  /*0330*/  IMAD.WIDE R16, R0, 0x4, R10 ;  /* 0x0000000400107825 */ /* 0x001fc600078e020a */
[----:B------:R2:W5:Y:S04]  /*0340*/  LDG.E R11, desc[UR4][R10.64] ;  /* 0x000000040a0b7981 */ /* 0x000568000c1e1900 */
[----:B------:R-:W5:Y:S01]  /*0350*/  LDG.E R29, desc[UR4][R16.64] ;  /* 0x00000004101d7981 */ /* 0x000f62000c1e1900 */
[----:B-1----:R-:W-:-:S04]  /*0360*/  IMAD.WIDE R14, R0, 0x4, R12 ;  /* 0x00000004000e7825 */ /* 0x002fc800078e020c */
[----:B------:R-:W-:-:S05]  /*0370*/  IMAD.WIDE R12, R0, 0x4, R16 ;  /* 0x00000004000c7825 */ /* 0x000fca00078e0210 */
[----:B------:R-:W5:Y:S01]  /*0380*/  LDG.E R16, desc[UR4][R12.64] ;  /* 0x000000040c107981 */ /* 0x000f62000c1e1900 */
[----:B--2---:R-:W-:Y:S01]  /*0390*/  FFMA R10, R18, R19, R23 ;  /* 0x00000013120a7223 */ /* 0x004fe20000000017 */
[C---:B------:R-:W-:Y:S02]  /*03a0*/  IMAD.WIDE R18, R0.reuse, 0x4, R14 ;  /* 0x0000000400127825 */ /* 0x040fe400078e020e */
[----:B------:R-:W2:Y:S02]  /*03b0*/  LDG.E R14, desc[UR4][R14.64] ;  /* 0x000000040e0e7981 */ /* 0x000ea4000c1e1900 */
[----:B------:R-:W-:-:S06]  /*03c0*/  IMAD.WIDE R22, R0, 0x4, R12 ;  /* 0x0000000400167825 */ /* 0x000fcc00078e020c */
[----:B------:R-:W2:Y:S04]  /*03d0*/  LDG.E R23, desc[UR4][R22.64] ;  /* 0x0000000416177981 */ /* 0x000ea8000c1e1900 */
[----:B------:R0:W2:Y:S02]  /*03e0*/  LDG.E R15, desc[UR4][R18.64] ;  /* 0x00000004120f7981 */ /* 0x0000a4000c1e1900 */
[----:B0-----:R-:W-:-:S06]  /*03f0*/  IMAD.WIDE R18, R0, 0x4, R18 ;  /* 0x0000000400127825 */ /* 0x001fcc00078e0212 */
[----:B------:R-:W2:Y:S01]  /*0400*/  LDG.E R18, desc[UR4][R18.64] ;  /* 0x0000000412127981 */ /* 0x000ea2000c1e1900 */
[----:B---3--:R-:W-:Y:S01]  /*0410*/  FFMA R10, R27, R28, R10 ;  /* 0x0000001c1b0a7223 */ /* 0x008fe2000000000a */
[----:B------:R-:W-:-:S03]  /*0420*/  IADD3 R8, PT, PT, R8, 0x8, RZ ;  /* 0x0000000808087810 */ /* 0x000fc60007ffe0ff */
[----:B----4-:R-:W-:Y:S01]  /*0430*/  FFMA R10, R25, R26, R10 ;  /* 0x0000001a190a7223 */ /* 0x010fe2000000000a */
[----:B------:R-:W-:-:S03]  /*0440*/  ISETP.NE.AND P1, PT, R8, RZ, PT ;  /* 0x000000ff0800720c */ /* 0x000fc60003f25270 */
[----:B-----5:R-:W-:-:S04]  /*0450*/  FFMA R10, R21, R24, R10 ;  /* 0x00000018150a7223 */ /* 0x020fc8000000000a */
[----:B------:R-:W-:Y:S01]  /*0460*/  FFMA R10, R11, R20, R10 ;  /* 0x000000140b0a7223 */ /* 0x000fe2000000000a */
[C---:B------:R-:W-:Y:S02]  /*0470*/  LEA R9, R0.reuse, R9, 0x3 ;  /* 0x0000000900097211 */ /* 0x040fe400078e18ff */
[----:B------:R-:W-:Y:S01]  /*0480*/  LEA R7, R0, R7, 0x3 ;  /* 0x0000000700077211 */ /* 0x000fe200078e18ff */
[----:B--2---:R-:W-:-:S04]  /*0490*/  FFMA R29, R29, R14, R10 ;  /* 0x0000000e1d1d7223 */ /* 0x004fc8000000000a */
[----:B------:R-:W-:-:S04]  /*04a0*/  FFMA R16, R16, R15, R29 ;  /* 0x0000000f10107223 */ /* 0x000fc8000000001d */
[----:B------:R-:W-:Y:S01]  /*04b0*/  FFMA R23, R23, R18, R16 ;  /* 0x0000001217177223 */ /* 0x000fe20000000010 */
[----:B------:R-:W-:Y:S06]  /*04c0*/  @P1 BRA `(.L_x_3) ;  /* 0xfffffffc00481947 */ /* 0x000fec000383ffff */
.L_x_2:
[----:B------:R-:W-:Y:S05]  /*04d0*/  @!P0 BRA `(.L_x_1) ;  /* 0x0000000000d88947 */ /* 0x000fea0003800000 */
[----:B------:R-:W-:Y:S02]  /*04e0*/  ISETP.GE.U32.AND P0, PT, R4, 0x4, PT ;  /* 0x000000040400780c */ /* 0x000fe40003f06070 */
[----:B------:R-:W-:-:S04]  /*04f0*/  LOP3.LUT R22, R2, 0x3, RZ, 0xc0, !PT ;  /* 0x0000000302167812 */ /* 0x000fc800078ec0ff */
[----:B------:R-:W-:-:S07]  /*0500*/  ISETP.NE.AND P1, PT, R22, RZ, PT ;  /* 0x000000ff1600720c */ /* 0x000fce0003f25270 */
[----:B------:R-:W-:Y:S06]  /*0510*/  @!P0 BRA `(.L_x_4) ;  /* 0x0000000000608947 */ /* 0x000fec0003800000 */
[----:B------:R-:W0:Y:S01]  /*0520*/  LDC.64 R24, c[0x0][0x388] ;  /* 0x0000e200ff187b82 */ /* 0x000e220000000a00 */
[CC--:B------:R-:W-:Y:S02]  /*0530*/  IMAD R21, R6.reuse, R0.reuse, R5 ;  /* 0x0000000006157224 */ /* 0x0c0fe400078e0205 */
[----:B------:R-:W-:Y:S02]  /*0540*/  IMAD R7, R6, R0, R3 ;  /* 0x0000000006077224 */ /* 0x000fe400078e0203 */
[----:B0-----:R-:W-:-:S04]  /*0550*/  IMAD.WIDE R20, R21, 0x4, R24 ;  /* 0x0000000415147825 */ /* 0x001fc800078e0218 */
[----:B------:R-:W-:-:S04]  /*0560*/  IMAD.WIDE R24, R7, 0x4, R24 ;  /* 0x0000000407187825 */ /* 0x000fc800078e0218 */
[C---:B------:R-:W-:Y:S02]  /*0570*/  IMAD.WIDE R8, R0.reuse, 0x4, R20 ;  /* 0x0000000400087825 */ /* 0x040fe400078e0214 */
[----:B------:R-:W2:Y:S02]  /*0580*/  LDG.E R20, desc[UR4][R20.64] ;  /* 0x0000000414147981 */ /* 0x000ea4000c1e1900 */
[C---:B------:R-:W-:Y:S02]  /*0590*/  IMAD.WIDE R10, R0.reuse, 0x4, R24 ;  /* 0x00000004000a7825 */ /* 0x040fe400078e0218 */
[----:B------:R-:W2:Y:S02]  /*05a0*/  LDG.E R24, desc[UR4][R24.64] ;  /* 0x0000000418187981 */ /* 0x000ea4000c1e1900 */
[C---:B------:R-:W-:Y:S02]  /*05b0*/  IMAD.WIDE R14, R0.reuse, 0x4, R8 ;  /* 0x00000004000e7825 */ /* 0x040fe400078e0208 */
[----:B------:R-:W3:Y:S02]  /*05c0*/  LDG.E R9, desc[UR4][R8.64] ;  /* 0x0000000408097981 */ /* 0x000ee4000c1e1900 */
[----:B------:R-:W-:-:S02]  /*05d0*/  IMAD.WIDE R12, R0, 0x4, R10 ;  /* 0x00000004000c7825 */ /* 0x000fc400078e020a */
[----:B------:R-:W3:Y:S02]  /*05e0*/  LDG.E R10, desc[UR4][R10.64] ;  /* 0x000000040a0a7981 */ /* 0x000ee4000c1e1900 */
[C---:B------:R-:W-:Y:S02]  /*05f0*/  IMAD.WIDE R16, R0.reuse, 0x4, R14 ;  /* 0x0000000400107825 */ /* 0x040fe400078e020e */
[----:B------:R-:W4:Y:S02]  /*0600*/  LDG.E R7, desc[UR4][R14.64] ;  /* 0x000000040e077981 */ /* 0x000f24000c1e1900 */
[----:B------:R-:W-:Y:S02]  /*0610*/  IMAD.WIDE R18, R0, 0x4, R12 ;  /* 0x0000000400127825 */ /* 0x000fe400078e020c */
[----:B------:R-:W4:Y:S04]  /*0620*/  LDG.E R12, desc[UR4][R12.64] ;  /* 0x000000040c0c7981 */ /* 0x000f28000c1e1900 */
[----:B------:R-:W5:Y:S04]  /*0630*/  LDG.E R16, desc[UR4][R16.64] ;  /* 0x0000000410107981 */ /* 0x000f68000c1e1900 */
[----:B------:R-:W5:Y:S01]  /*0640*/  LDG.E R18, desc[UR4][R18.64] ;  /* 0x0000000412127981 */ /* 0x000f62000c1e1900 */
[----:B------:R-:W-:Y:S01]  /*0650*/  IADD3 R6, PT, PT, R6, 0x4, RZ ;  /* 0x0000000406067810 */ /* 0x000fe20007ffe0ff */
[----:B--2---:R-:W-:-:S04]  /*0660*/  FFMA R20, R20, R24, R23 ;  /* 0x0000001814147223 */ /* 0x004fc80000000017 */
[----:B---3--:R-:W-:-:S04]  /*0670*/  FFMA R20, R9, R10, R20 ;  /* 0x0000000a09147223 */ /* 0x008fc80000000014 */
[----:B----4-:R-:W-:-:S04]  /*0680*/  FFMA R7, R7, R12, R20 ;  /* 0x0000000c07077223 */ /* 0x010fc80000000014 */
[----:B-----5:R-:W-:-:S07]  /*0690*/  FFMA R23, R16, R18, R7 ;  /* 0x0000001210177223 */ /* 0x020fce0000000007 */
.L_x_4:
[----:B------:R-:W-:Y:S05]  /*06a0*/  @!P1 BRA `(.L_x_1) ;  /* 0x0000000000649947 */ /* 0x000fea0003800000 */
[----:B------:R-:W-:Y:S02]  /*06b0*/  ISETP.NE.AND P0, PT, R22, 0x1, PT ;  /* 0x000000011600780c */ /* 0x000fe40003f05270 */
[----:B------:R-:W-:-:S04]  /*06c0*/  LOP3.LUT R2, R2, 0x1, RZ, 0xc0, !PT ;  /* 0x0000000102027812 */ /* 0x000fc800078ec0ff */
[----:B------:R-:W-:-:S07]  /*06d0*/  ISETP.NE.U32.AND P1, PT, R2, 0x1, PT ;  /* 0x000000010200780c */ /* 0x000fce0003f25070 */
[----:B------:R-:W0:Y:S01]  /*06e0*/  @P0 LDC.64 R10, c[0x0][0x388] ;  /* 0x0000e200ff0a0b82 */ /* 0x000e220000000a00 */
[CC--:B------:R-:W-:Y:S02]  /*06f0*/  @P0 IMAD R13, R6.reuse, R0.reuse, R5 ;  /* 0x00000000060d0224 */ /* 0x0c0fe400078e0205 */
[C---:B------:R-:W-:Y:S01]  /*0700*/  @P0 IMAD R15, R6.reuse, R0, R3 ;  /* 0x00000000060f0224 */ /* 0x040fe200078e0203 */
[----:B------:R-:W-:-:S04]  /*0710*/  @P0 IADD3 R6, PT, PT, R6, 0x2, RZ ;  /* 0x0000000206060810 */ /* 0x000fc80007ffe0ff */
[----:B------:R-:W1:Y:S01]  /*0720*/  @!P1 LDC.64 R8, c[0x0][0x388] ;  /* 0x0000e200ff089b82 */ /* 0x000e620000000a00 */
[----:B------:R-:W-:Y:S02]  /*0730*/  @!P1 IMAD R19, R6, R0, R3 ;  /* 0x0000000006139224 */ /* 0x000fe400078e0203 */
[----:B0-----:R-:W-:-:S04]  /*0740*/  @P0 IMAD.WIDE R12, R13, 0x4, R10 ;  /* 0x000000040d0c0825 */ /* 0x001fc800078e020a */
[----:B------:R-:W-:Y:S01]  /*0750*/  @P0 IMAD.WIDE R14, R15, 0x4, R10 ;  /* 0x000000040f0e0825 */ /* 0x000fe200078e020a */
[----:B------:R-:W2:Y:S03]  /*0760*/  @P0 LDG.E R2, desc[UR4][R12.64] ;  /* 0x000000040c020981 */ /* 0x000ea6000c1e1900 */
[----:B------:R-:W-:Y:S02]  /*0770*/  @!P1 IMAD R11, R6, R0, R5 ;  /* 0x00000000060b9224 */ /* 0x000fe400078e0205 */
[----:B------:R-:W-:-:S04]  /*0780*/  @P0 IMAD.WIDE R16, R0, 0x4, R12 ;  /* 0x0000000400100825 */ /* 0x000fc800078e020c */
[----:B------:R-:W-:Y:S02]  /*0790*/  @P0 IMAD.WIDE R6, R0, 0x4, R14 ;  /* 0x0000000400060825 */ /* 0x000fe400078e020e */
[----:B------:R-:W2:Y:S02]  /*07a0*/  @P0 LDG.E R14, desc[UR4][R14.64] ;  /* 0x000000040e0e0981 */ /* 0x000ea4000c1e1900 */
[--C-:B-1----:R-:W-:Y:S02]  /*07b0*/  @!P1 IMAD.WIDE R10, R11, 0x4, R8.reuse ;  /* 0x000000040b0a9825 */ /* 0x102fe400078e0208 */
[----:B------:R-:W3:Y:S02]  /*07c0*/  @P0 LDG.E R17, desc[UR4][R16.64] ;  /* 0x0000000410110981 */ /* 0x000ee4000c1e1900 */
[----:B------:R-:W-:Y:S02]  /*07d0*/  @!P1 IMAD.WIDE R8, R19, 0x4, R8 ;  /* 0x0000000413089825 */ /* 0x000fe400078e0208 */
[----:B------:R-:W3:Y:S04]  /*07e0*/  @P0 LDG.E R6, desc[UR4][R6.64] ;  /* 0x0000000406060981 */ /* 0x000ee8000c1e1900 */
[----:B------:R-:W4:Y:S04]  /*07f0*/  @!P1 LDG.E R10, desc[UR4][R10.64] ;  /* 0x000000040a0a9981 */ /* 0x000f28000c1e1900 */
[----:B------:R-:W4:Y:S01]  /*0800*/  @!P1 LDG.E R8, desc[UR4][R8.64] ;  /* 0x0000000408089981 */ /* 0x000f22000c1e1900 */
[----:B--2---:R-:W-:-:S04]  /*0810*/  @P0 FFMA R2, R2, R14, R23 ;  /* 0x0000000e02020223 */ /* 0x004fc80000000017 */
[----:B---3--:R-:W-:-:S04]  /*0820*/  @P0 FFMA R23, R17, R6, R2 ;  /* 0x0000000611170223 */ /* 0x008fc80000000002 */
[----:B----4-:R-:W-:-:S07]  /*0830*/  @!P1 FFMA R23, R10, R8, R23 ;  /* 0x000000080a179223 */ /* 0x010fce0000000017 */
.L_x_1:
[----:B------:R-:W-:Y:S05]  /*0840*/  BSYNC.RECONVERGENT B0 ;  /* 0x0000000000007941 */ /* 0x000fea0003800200 */
.L_x_0:
[----:B------:R-:W0:Y:S01]  /*0850*/  LDC.64 R6, c[0x0][0x390] ;  /* 0x0000e400ff067b82 */ /* 0x000e220000000a00 */
[----:B------:R-:W-:-:S04]  /*0860*/  IMAD R3, R3, R0, R5 ;  /* 0x0000000003037224 */ /* 0x000fc800078e0205 */
[----:B0-----:R-:W-:-:S05]  /*0870*/  IMAD.WIDE R2, R3, 0x4, R6 ;  /* 0x0000000403027825 */ /* 0x001fca00078e0206 */
[----:B------:R-:W-:Y:S01]  /*0880*/  STG.E desc[UR4][R2.64], R23 ;  /* 0x0000001702007986 */ /* 0x000fe2000c101904 */
[----:B------:R-:W-:Y:S05]  /*0890*/  EXIT ;  /* 0x000000000000794d */ /* 0x000fea0003800000 */
.L_x_5:
[----:B------:R-:W-:-:S00]  /*08a0*/  BRA `(.L_x_5) ;  /* 0xfffffffc00fc7947 */ /* 0x000fc0000383ffff */
[----:B------:R-:W-:-:S00]  /*08b0*/  NOP ;  /* 0x0000000000007918 */ /* 0x000fc00000000000 */
        /* <DEDUP_REMOVED lines=12> */
.L_x_52:


//--------------------- .text._Z20normalization_kerneliiPfS_ --------------------------
	.section	.text._Z20normalization_kerneliiPfS_,"ax",@progbits
	.align	128
        .global         _Z20normalization_kerneliiPfS_
        .type           _Z20normalization_kerneliiPfS_,@function
        .size           _Z20normalization_kerneliiPfS_,(.L_x_51 - _Z20normalization_kerneliiPfS_)
        .other          _Z20normalization_kerneliiPfS_,@"STO_CUDA_ENTRY STV_DEFAULT"
_Z20normalization_kerneliiPfS_:
.text._Z20normalization_kerneliiPfS_:
[----:B------:R-:W-:Y:S08]  /*0000*/  LDC R1, c[0x0][0x37c] ;  /* 0x0000df00ff017b82 */ /* 0x000ff00000000800 */
[----:B------:R-:W0:Y:S08]  /*0010*/  S2UR UR9, SR_CTAID.X ;  /* 0x00000000000979c3 */ /* 0x000e300000002500 */
[----:B------:R-:W0:Y:S02]  /*0020*/  LDC R0, c[0x0][0x380] ;  /* 0x0000e000ff007b82 */ /* 0x000e240000000800 */
[----:B0-----:R-:W-:-:S13]  /*0030*/  ISETP.LE.AND P0, PT, R0, UR9, PT ;  /* 0x0000000900007c0c */ /* 0x001fda000bf03270 */
[----:B------:R-:W-:Y:S05]  /*0040*/  @P0 EXIT ;  /* 0x000000000000094d */ /* 0x000fea0003800000 */
[----:B------:R-:W0:Y:S01]  /*0050*/  LDCU UR13, c[0x0][0x384] ;  /* 0x00007080ff0d77ac */ /* 0x000e220008000800 */
[----:B------:R-:W-:Y:S01]  /*0060*/  HFMA2 R21, -RZ, RZ, 0, 0 ;  /* 0x00000000ff157431 */ /* 0x000fe200000001ff */
[----:B------:R-:W1:Y:S01]  /*0070*/  LDCU.64 UR10, c[0x0][0x358] ;  /* 0x00006b00ff0a77ac */ /* 0x000e620008000a00 */
[----:B0-----:R-:W-:-:S09]  /*0080*/  UISETP.GE.AND UP0, UPT, UR13, 0x1, UPT ;  /* 0x000000010d00788c */ /* 0x001fd2000bf06270 */
[----:B-1----:R-:W-:Y:S05]  /*0090*/  BRA.U !UP0, `(.L_x_6) ;  /* 0x0000000508d87547 */ /* 0x002fea000b800000 */
[----:B------:R-:W-:Y:S01]  /*00a0*/  UISETP.GE.U32.AND UP2, UPT, UR13, 0x10, UPT ;  /* 0x000000100d00788c */ /* 0x000fe2000bf46070 */
[----:B------:R-:W-:Y:S01]  /*00b0*/  MOV R21, RZ ;  /* 0x000000ff00157202 */ /* 0x000fe20000000f00 */
[----:B------:R-:W-:Y:S01]  /*00c0*/  ULOP3.LUT UR7, UR13, 0xf, URZ, 0xc0, !UPT ;  /* 0x0000000f0d077892 */ /* 0x000fe2000f8ec0ff */
[----:B------:R-:W-:Y:S01]  /*00d0*/  MOV R0, RZ ;  /* 0x000000ff00007202 */ /* 0x000fe20000000f00 */
[----:B------:R-:W-:Y:S02]  /*00e0*/  UIMAD UR6, UR9, UR13, URZ ;  /* 0x0000000d090672a4 */ /* 0x000fe4000f8e02ff */
[----:B------:R-:W-:-:S03]  /*00f0*/  UISETP.NE.AND UP1, UPT, UR7, URZ, UPT ;  /* 0x000000ff0700728c */ /* 0x000fc6000bf25270 */
[----:B------:R-:W-:Y:S08]  /*0100*/  BRA.U !UP2, `(.L_x_7) ;  /* 0x000000010abc7547 */ /* 0x000ff0000b800000 */
[----:B------:R-:W0:Y:S01]  /*0110*/  LDCU.64 UR4, c[0x0][0x388] ;  /* 0x00007100ff0477ac */ /* 0x000e220008000a00 */
[----:B------:R-:W-:Y:S01]  /*0120*/  MOV R21, RZ ;  /* 0x000000ff00157202 */ /* 0x000fe20000000f00 */
[----:B------:R-:W-:-:S06]  /*0130*/  ULOP3.LUT UR8, UR13, 0x7ffffff0, URZ, 0xc0, !UPT ;  /* 0x7ffffff00d087892 */ /* 0x000fcc000f8ec0ff */
[----:B------:R-:W-:Y:S01]  /*0140*/  MOV R0, UR8 ;  /* 0x0000000800007c02 */ /* 0x000fe20008000f00 */
[----:B0-----:R-:W-:-:S04]  /*0150*/  UIMAD.WIDE.U32 UR4, UR6, 0x4, UR4 ;  /* 0x00000004060478a5 */ /* 0x001fc8000f8e0004 */
[----:B------:R-:W-:-:S04]  /*0160*/  UIADD3 UR12, UP2, UPT, UR4, 0x20, URZ ;  /* 0x00000020040c7890 */ /* 0x000fc8000ff5e0ff */
[----:B------:R-:W-:Y:S02]  /*0170*/  UIADD3.X UR4, UPT, UPT, URZ, UR5, URZ, UP2, !UPT ;  /* 0x00000005ff047290 */ /* 0x000fe400097fe4ff */
[----:B------:R-:W-:Y:S01]  /*0180*/  MOV R2, UR12 ;  /* 0x0000000c00027c02 */ /* 0x000fe20008000f00 */
[----:B------:R-:W-:-:S03]  /*0190*/  UIADD3 UR5, UPT, UPT, -UR8, URZ, URZ ;  /* 0x000000ff08057290 */ /* 0x000fc6000fffe1ff */
[----:B------:R-:W-:-:S09]  /*01a0*/  MOV R3, UR4 ;  /* 0x0000000400037c02 */ /* 0x000fd20008000f00 */
.L_x_8:
[----:B------:R-:W2:Y:S04]  /*01b0*/  LDG.E R10, desc[UR10][R2.64+-0x20] ;  /* 0xffffe00a020a7981 */ /* 0x000ea8000c1e1900 */
[----:B------:R-:W3:Y:S04]  /*01c0*/  LDG.E R11, desc[UR10][R2.64+-0x1c] ;  /* 0xffffe40a020b7981 */ /* 0x000ee8000c1e1900 */
[----:B------:R-:W4:Y:S04]  /*01d0*/  LDG.E R13, desc[UR10][R2.64+-0x18] ;  /* 0xffffe80a020d7981 */ /* 0x000f28000c1e1900 */
[----:B------:R-:W5:Y:S04]  /*01e0*/  LDG.E R15, desc[UR10][R2.64+-0x14] ;  /* 0xffffec0a020f7981 */ /* 0x000f68000c1e1900 */
        /* <DEDUP_REMOVED lines=11> */
[----:B------:R0:W5:Y:S01]  /*02a0*/  LDG.E R4, desc[UR10][R2.64+0x1c] ;  /* 0x00001c0a02047981 */ /* 0x000162000c1e1900 */
[----:B------:R-:W-:-:S04]  /*02b0*/  UIADD3 UR5, UPT, UPT, UR5, 0x10, URZ ;  /* 0x0000001005057890 */ /* 0x000fc8000fffe0ff */
[----:B------:R-:W-:Y:S01]  /*02c0*/  UISETP.NE.AND UP2, UPT, UR5, URZ, UPT ;  /* 0x000000ff0500728c */ /* 0x000fe2000bf45270 */
[----:B0-----:R-:W-:-:S04]  /*02d0*/  IADD3 R2, P0, PT, R2, 0x40, RZ ;  /* 0x0000004002027810 */ /* 0x001fc80007f1e0ff */
[----:B------:R-:W-:Y:S01]  /*02e0*/  IADD3.X R3, PT, PT, RZ, R3, RZ, P0, !PT ;  /* 0x00000003ff037210 */ /* 0x000fe200007fe4ff */
[----:B--2---:R-:W-:-:S04]  /*02f0*/  FADD R10, R10, R21 ;  /* 0x000000150a0a7221 */ /* 0x004fc80000000000 */
[----:B---3--:R-:W-:-:S04]  /*0300*/  FADD R10, R10, R11 ;  /* 0x0000000b0a0a7221 */ /* 0x008fc80000000000 */
[----:B----4-:R-:W-:-:S04]  /*0310*/  FADD R10, R10, R13 ;  /* 0x0000000d0a0a7221 */ /* 0x010fc80000000000 */
[----:B-----5:R-:W-:-:S04]  /*0320*/  FADD R10, R10, R15 ;  /* 0x0000000f0a0a7221 */ /* 0x020fc80000000000 */
[----:B------:R-:W-:-:S04]  /*0330*/  FADD R10, R10, R17 ;  /* 0x000000110a0a7221 */ /* 0x000fc80000000000 */
        /* <DEDUP_REMOVED lines=10> */
[----:B------:R-:W-:Y:S01]  /*03e0*/  FADD R21, R5, R4 ;  /* 0x0000000405157221 */ /* 0x000fe20000000000 */
[----:B------:R-:W-:Y:S06]  /*03f0*/  BRA.U UP2, `(.L_x_8) ;  /* 0xfffffffd026c7547 */ /* 0x000fec000b83ffff */
.L_x_7:
[----:B------:R-:W-:Y:S05]  /*0400*/  BRA.U !UP1, `(.L_x_6) ;  /* 0x0000000109fc7547 */ /* 0x000fea000b800000 */
[----:B------:R-:W-:Y:S02]  /*0410*/  UISETP.GE.U32.AND UP1, UPT, UR7, 0x8, UPT ;  /* 0x000000080700788c */ /* 0x000fe4000bf26070 */
[----:B------:R-:W-:-:S04]  /*0420*/  ULOP3.LUT UR5, UR13, 0x7, URZ, 0xc0, !UPT ;  /* 0x000000070d057892 */ /* 0x000fc8000f8ec0ff */
[----:B------:R-:W-:-:S03]  /*0430*/  UISETP.NE.AND UP2, UPT, UR5, URZ, UPT ;  /* 0x000000ff0500728c */ /* 0x000fc6000bf45270 */
[----:B------:R-:W-:Y:S08]  /*0440*/  BRA.U !UP1, `(.L_x_9) ;  /* 0x0000000109647547 */ /* 0x000ff0000b800000 */
[----:B------:R-:W0:Y:S01]  /*0450*/  LDC.64 R4, c[0x0][0x388] ;  /* 0x0000e200ff047b82 */ /* 0x000e220000000a00 */
[C---:B------:R-:W-:Y:S02]  /*0460*/  IADD3 R3, PT, PT, R0.reuse, UR6, RZ ;  /* 0x0000000600037c10 */ /* 0x040fe4000fffe0ff */
[----:B------:R-:W-:-:S04]  /*0470*/  IADD3 R6, P0, PT, R0, UR6, RZ ;  /* 0x0000000600067c10 */ /* 0x000fc8000ff1e0ff */
[----:B------:R-:W-:Y:S01]  /*0480*/  IADD3.X R7, PT, PT, RZ, RZ, RZ, P0, !PT ;  /* 0x000000ffff077210 */ /* 0x000fe200007fe4ff */
[----:B------:R-:W1:Y:S01]  /*0490*/  LDC.64 R8, c[0x0][0x388] ;  /* 0x0000e200ff087b82 */ /* 0x000e620000000a00 */
[----:B0-----:R-:W-:-:S06]  /*04a0*/  IMAD.WIDE.U32 R4, R3, 0x4, R4 ;  /* 0x0000000403047825 */ /* 0x001fcc00078e0004 */
[----:B------:R-:W2:Y:S01]  /*04b0*/  LDG.E R4, desc[UR10][R4.64] ;  /* 0x0000000a04047981 */ /* 0x000ea2000c1e1900 */
[----:B-1----:R-:W-:-:S04]  /*04c0*/  LEA R2, P0, R6, R8, 0x2 ;  /* 0x0000000806027211 */ /* 0x002fc800078010ff */
[----:B------:R-:W-:-:S05]  /*04d0*/  LEA.HI.X R3, R6, R9, R7, 0x2, P0 ;  /* 0x0000000906037211 */ /* 0x000fca00000f1407 */
[----:B------:R-:W3:Y:S04]  /*04e0*/  LDG.E R6, desc[UR10][R2.64+0x4] ;  /* 0x0000040a02067981 */ /* 0x000ee8000c1e1900 */
[----:B------:R-:W4:Y:S04]  /*04f0*/  LDG.E R7, desc[UR10][R2.64+0x8] ;  /* 0x0000080a02077981 */ /* 0x000f28000c1e1900 */
[----:B------:R-:W5:Y:S04]  /*0500*/  LDG.E R9, desc[UR10][R2.64+0xc] ;  /* 0x00000c0a02097981 */ /* 0x000f68000c1e1900 */
[----:B------:R-:W5:Y:S04]  /*0510*/  LDG.E R11, desc[UR10][R2.64+0x10] ;  /* 0x0000100a020b7981 */ /* 0x000f68000c1e1900 */
[----:B------:R-:W5:Y:S04]  /*0520*/  LDG.E R13, desc[UR10][R2.64+0x14] ;  /* 0x0000140a020d7981 */ /* 0x000f68000c1e1900 */
[----:B------:R-:W5:Y:S04]  /*0530*/  LDG.E R15, desc[UR10][R2.64+0x18] ;  /* 0x0000180a020f7981 */ /* 0x000f68000c1e1900 */
[----:B------:R-:W5:Y:S01]  /*0540*/  LDG.E R17, desc[UR10][R2.64+0x1c] ;  /* 0x00001c0a02117981 */ /* 0x000f62000c1e1900 */
[----:B------:R-:W-:Y:S01]  /*0550*/  IADD3 R0, PT, PT, R0, 0x8, RZ ;  /* 0x0000000800007810 */ /* 0x000fe20007ffe0ff */
[----:B--2---:R-:W-:-:S04]  /*0560*/  FADD R21, R21, R4 ;  /* 0x0000000415157221 */ /* 0x004fc80000000000 */
[----:B---3--:R-:W-:-:S04]  /*0570*/  FADD R6, R21, R6 ;  /* 0x0000000615067221 */ /* 0x008fc80000000000 */
[----:B----4-:R-:W-:-:S04]  /*0580*/  FADD R6, R6, R7 ;  /* 0x0000000706067221 */ /* 0x010fc80000000000 */
[----:B-----5:R-:W-:-:S04]  /*0590*/  FADD R6, R6, R9 ;  /* 0x0000000906067221 */ /* 0x020fc80000000000 */
[----:B------:R-:W-:-:S04]  /*05a0*/  FADD R6, R6, R11 ;  /* 0x0000000b06067221 */ /* 0x000fc80000000000 */
[----:B------:R-:W-:-:S04]  /*05b0*/  FADD R6, R6, R13 ;  /* 0x0000000d06067221 */ /* 0x000fc80000000000 */
[----:B------:R-:W-:-:S04]  /*05c0*/  FADD R6, R6, R15 ;  /* 0x0000000f06067221 */ /* 0x000fc80000000000 */
[----:B------:R-:W-:-:S07]  /*05d0*/  FADD R21, R6, R17 ;  /* 0x0000001106157221 */ /* 0x000fce0000000000 */
.L_x_9:
        /* <DEDUP_REMOVED lines=16> */
[----:B------:R-:W5:Y:S01]  /*06e0*/  LDG.E R9, desc[UR10][R4.64+0xc] ;  /* 0x00000c0a04097981 */ /* 0x000f62000c1e1900 */
[----:B------:R-:W-:Y:S01]  /*06f0*/  IADD3 R0, PT, PT, R0, 0x4, RZ ;  /* 0x0000000400007810 */ /* 0x000fe20007ffe0ff */
[----:B--2---:R-:W-:-:S04]  /*0700*/  FADD R21, R21, R2 ;  /* 0x0000000215157221 */ /* 0x004fc80000000000 */
[----:B---3--:R-:W-:-:S04]  /*0710*/  FADD R6, R21, R6 ;  /* 0x0000000615067221 */ /* 0x008fc80000000000 */
[----:B----4-:R-:W-:-:S04]  /*0720*/  FADD R6, R6, R7 ;  /* 0x0000000706067221 */ /* 0x010fc80000000000 */
[----:B-----5:R-:W-:-:S07]  /*0730*/  FADD R21, R6, R9 ;  /* 0x0000000906157221 */ /* 0x020fce0000000000 */
.L_x_10:
[----:B------:R-:W-:Y:S05]  /*0740*/  BRA.U !UP2, `(.L_x_6) ;  /* 0x000000010a2c7547 */ /* 0x000fea000b800000 */
[----:B------:R-:W0:Y:S01]  /*0750*/  LDC.64 R2, c[0x0][0x388] ;  /* 0x0000e200ff027b82 */ /* 0x000e220000000a00 */
[----:B------:R-:W-:Y:S01]  /*0760*/  IADD3 R5, PT, PT, R0, UR6, RZ ;  /* 0x0000000600057c10 */ /* 0x000fe2000fffe0ff */
[----:B------:R-:W-:-:S04]  /*0770*/  UIADD3 UR4, UPT, UPT, -UR4, URZ, URZ ;  /* 0x000000ff04047290 */ /* 0x000fc8000fffe1ff */
[----:B0-----:R-:W-:-:S08]  /*0780*/  IMAD.WIDE.U32 R2, R5, 0x4, R2 ;  /* 0x0000000405027825 */ /* 0x001fd000078e0002 */
.L_x_11:
[----:B------:R0:W2:Y:S01]  /*0790*/  LDG.E R0, desc[UR10][R2.64] ;  /* 0x0000000a02007981 */ /* 0x0000a2000c1e1900 */
[----:B------:R-:W-:-:S04]  /*07a0*/  UIADD3 UR4, UPT, UPT, UR4, 0x1, URZ ;  /* 0x0000000104047890 */ /* 0x000fc8000fffe0ff */
[----:B------:R-:W-:Y:S01]  /*07b0*/  UISETP.NE.AND UP1, UPT, UR4, URZ, UPT ;  /* 0x000000ff0400728c */ /* 0x000fe2000bf25270 */
[----:B0-----:R-:W-:-:S04]  /*07c0*/  IADD3 R2, P0, PT, R2, 0x4, RZ ;  /* 0x0000000402027810 */ /* 0x001fc80007f1e0ff */
[----:B------:R-:W-:Y:S01]  /*07d0*/  IADD3.X R3, PT, PT, RZ, R3, RZ, P0, !PT ;  /* 0x00000003ff037210 */ /* 0x000fe200007fe4ff */
[----:B--2---:R-:W-:-:S03]  /*07e0*/  FADD R21, R0, R21 ;  /* 0x0000001500157221 */ /* 0x004fc60000000000 */
[----:B------:R-:W-:Y:S05]  /*07f0*/  BRA.U UP1, `(.L_x_11) ;  /* 0xfffffffd01e47547 */ /* 0x000fea000b83ffff */
.L_x_6:
[----:B------:R-:W-:-:S04]  /*0800*/  I2FP.F32.S32 R5, UR13 ;  /* 0x0000000d00057c45 */ /* 0x000fc80008201400 */
[----:B------:R-:W0:Y:S08]  /*0810*/  MUFU.RCP R6, R5 ;  /* 0x0000000500067308 */ /* 0x000e300000001000 */
[----:B------:R-:W1:Y:S01]  /*0820*/  FCHK P0, R21, R5 ;  /* 0x0000000515007302 */ /* 0x000e620000000000 */
[----:B0-----:R-:W-:-:S04]  /*0830*/  FFMA R3, -R5, R6, 1 ;  /* 0x3f80000005037423 */ /* 0x001fc80000000106 */
[----:B------:R-:W-:-:S04]  /*0840*/  FFMA R6, R6, R3, R6 ;  /* 0x0000000306067223 */ /* 0x000fc80000000006 */
[----:B------:R-:W-:-:S04]  /*0850*/  FFMA R0, R6, R21, RZ ;  /* 0x0000001506007223 */ /* 0x000fc800000000ff */
[----:B------:R-:W-:-:S04]  /*0860*/  FFMA R3, -R5, R0, R21 ;  /* 0x0000000005037223 */ /* 0x000fc80000000115 */
[----:B------:R-:W-:Y:S01]  /*0870*/  FFMA R6, R6, R3, R0 ;  /* 0x0000000306067223 */ /* 0x000fe20000000000 */
[----:B-1----:R-:W-:Y:S06]  /*0880*/  @!P0 BRA `(.L_x_12) ;  /* 0x00000000000c8947 */ /* 0x002fec0003800000 */
[----:B------:R-:W-:-:S07]  /*0890*/  MOV R8, 0x8b0 ;  /* 0x000008b000087802 */ /* 0x000fce0000000f00 */
[----:B------:R-:W-:Y:S05]  /*08a0*/  CALL.REL.NOINC `($__internal_1_$__cuda_sm3x_div_rn_noftz_f32_slowpath) ;  /* 0x0000001c00947944 */ /* 0x000fea0003c00000 */
[----:B------:R-:W-:-:S07]  /*08b0*/  MOV R6, R0 ;  /* 0x0000000000067202 */ /* 0x000fce0000000f00 */
.L_x_12:
[----:B------:R-:W-:Y:S01]  /*08c0*/  HFMA2 R0, -RZ, RZ, 0, 0 ;  /* 0x00000000ff007431 */ /* 0x000fe200000001ff */
[----:B------:R-:W-:Y:S06]  /*08d0*/  BRA.U !UP0, `(.L_x_13) ;  /* 0x0000000908587547 */ /* 0x000fec000b800000 */
[----:B------:R-:W0:Y:S01]  /*08e0*/  LDCU UR6, c[0x0][0x384] ;  /* 0x00007080ff0677ac */ /* 0x000e220008000800 */
[----:B------:R-:W-:Y:S02]  /*08f0*/  MOV R0, RZ ;  /* 0x000000ff00007202 */ /* 0x000fe40000000f00 */
[----:B------:R-:W-:Y:S01]  /*0900*/  MOV R4, RZ ;  /* 0x000000ff00047202 */ /* 0x000fe20000000f00 */
[----:B0-----:R-:W-:Y:S02]  /*0910*/  UISETP.GE.U32.AND UP1, UPT, UR6, 0x10, UPT ;  /* 0x000000100600788c */ /* 0x001fe4000bf26070 */
[----:B------:R-:W-:Y:S02]  /*0920*/  ULOP3.LUT UR8, UR6, 0xf, URZ, 0xc0, !UPT ;  /* 0x0000000f06087892 */ /* 0x000fe4000f8ec0ff */
        /* <DEDUP_REMOVED lines=13> */
.L_x_15:
        /* <DEDUP_REMOVED lines=20> */
[----:B--2---:R-:W-:-:S04]  /*0b40*/  FADD R27, R27, -R6 ;  /* 0x800000061b1b7221 */ /* 0x004fc80000000000 */
[----:B------:R-:W-:Y:S01]  /*0b50*/  FFMA R0, R27, R27, R0 ;  /* 0x0000001b1b007223 */ /* 0x000fe20000000000 */
[--C-:B---3--:R-:W-:Y:S01]  /*0b60*/  FADD R29, R29, -R6.reuse ;  /* 0x800000061d1d7221 */ /* 0x108fe20000000000 */
[----:B----4-:R-:W-:-:S03]  /*0b70*/  FADD R27, R8, -R6 ;  /* 0x80000006081b7221 */ /* 0x010fc60000000000 */
[----:B------:R-:W-:-:S04]  /*0b80*/  FFMA R0, R29, R29, R0 ;  /* 0x0000001d1d007223 */ /* 0x000fc80000000000 */
[----:B------:R-:W-:Y:S01]  /*0b90*/  FFMA R0, R27, R27, R0 ;  /* 0x0000001b1b007223 */ /* 0x000fe20000000000 */
[----:B-----5:R-:W-:-:S04]  /*0ba0*/  FADD R27, R10, -R6 ;  /* 0x800000060a1b7221 */ /* 0x020fc80000000000 */
[----:B------:R-:W-:Y:S01]  /*0bb0*/  FFMA R0, R27, R27, R0 ;  /* 0x0000001b1b007223 */ /* 0x000fe20000000000 */
[--C-:B------:R-:W-:Y:S01]  /*0bc0*/  FADD R27, R12, -R6.reuse ;  /* 0x800000060c1b7221 */ /* 0x100fe20000000000 */
[----:B------:R-:W-:-:S03]  /*0bd0*/  FADD R25, R25, -R6 ;  /* 0x8000000619197221 */ /* 0x000fc60000000000 */
[----:B------:R-:W-:Y:S01]  /*0be0*/  FFMA R0, R27, R27, R0 ;  /* 0x0000001b1b007223 */ /* 0x000fe20000000000 */
        /* <DEDUP_REMOVED lines=19> */
[----:B------:R-:W-:-:S04]  /*0d20*/  FFMA R0, R9, R9, R0 ;  /* 0x0000000909007223 */ /* 0x000fc80000000000 */
[----:B------:R-:W-:Y:S01]  /*0d30*/  FFMA R0, R5, R5, R0 ;  /* 0x0000000505007223 */ /* 0x000fe20000000000 */
[----:B------:R-:W-:Y:S06]  /*0d40*/  BRA.U UP1, `(.L_x_15) ;  /* 0xfffffffd012c7547 */ /* 0x000fec000b83ffff */
.L_x_14:
        /* <DEDUP_REMOVED lines=22> */
[----:B--2---:R-:W-:-:S04]  /*0eb0*/  FADD R5, R9, -R6 ;  /* 0x8000000609057221 */ /* 0x004fc80000000000 */
[----:B------:R-:W-:Y:S01]  /*0ec0*/  FFMA R0, R5, R5, R0 ;  /* 0x0000000505007223 */ /* 0x000fe20000000000 */
[----:B---3--:R-:W-:-:S04]  /*0ed0*/  FADD R7, R7, -R6 ;  /* 0x8000000607077221 */ /* 0x008fc80000000000 */
[----:B------:R-:W-:Y:S01]  /*0ee0*/  FFMA R0, R7, R7, R0 ;  /* 0x0000000707007223 */ /* 0x000fe20000000000 */
[--C-:B----4-:R-:W-:Y:S01]  /*0ef0*/  FADD R11, R11, -R6.reuse ;  /* 0x800000060b0b7221 */ /* 0x110fe20000000000 */
[----:B-----5:R-:W-:-:S03]  /*0f00*/  FADD R13, R13, -R6 ;  /* 0x800000060d0d7221 */ /* 0x020fc60000000000 */
        /* <DEDUP_REMOVED lines=9> */
[----:B------:R-:W-:-:S07]  /*0fa0*/  FFMA R0, R21, R21, R0 ;  /* 0x0000001515007223 */ /* 0x000fce0000000000 */
.L_x_16:
        /* <DEDUP_REMOVED lines=18> */
[----:B--2---:R-:W-:-:S04]  /*10d0*/  FADD R5, R3, -R6 ;  /* 0x8000000603057221 */ /* 0x004fc80000000000 */
[----:B------:R-:W-:Y:S01]  /*10e0*/  FFMA R0, R5, R5, R0 ;  /* 0x0000000505007223 */ /* 0x000fe20000000000 */
[--C-:B---3--:R-:W-:Y:S01]  /*10f0*/  FADD R7, R7, -R6.reuse ;  /* 0x8000000607077221 */ /* 0x108fe20000000000 */
[----:B----4-:R-:W-:-:S03]  /*1100*/  FADD R11, R11, -R6 ;  /* 0x800000060b0b7221 */ /* 0x010fc60000000000 */
[----:B------:R-:W-:Y:S01]  /*1110*/  FFMA R0, R7, R7, R0 ;  /* 0x0000000707007223 */ /* 0x000fe20000000000 */
[----:B-----5:R-:W-:-:S03]  /*1120*/  FADD R13, R13, -R6 ;  /* 0x800000060d0d7221 */ /* 0x020fc60000000000 */
[----:B------:R-:W-:-:S04]  /*1130*/  FFMA R0, R11, R11, R0 ;  /* 0x0000000b0b007223 */ /* 0x000fc80000000000 */
[----:B------:R-:W-:-:S07]  /*1140*/  FFMA R0, R13, R13, R0 ;  /* 0x0000000d0d007223 */ /* 0x000fce0000000000 */
.L_x_17:
[----:B------:R-:W-:Y:S05]  /*1150*/  BRA.U !UP1, `(.L_x_13) ;  /* 0x0000000109387547 */ /* 0x000fea000b800000 */
[----:B------:R-:W0:Y:S01]  /*1160*/  LDC.64 R2, c[0x0][0x388] ;  /* 0x0000e200ff027b82 */ /* 0x000e220000000a00 */
[----:B------:R-:W-:Y:S01]  /*1170*/  IADD3 R5, PT, PT, R4, UR7, RZ ;  /* 0x0000000704057c10 */ /* 0x000fe2000fffe0ff */
[----:B------:R-:W-:-:S04]  /*1180*/  UIADD3 UR4, UPT, UPT, -UR4, URZ, URZ ;  /* 0x000000ff04047290 */ /* 0x000fc8000fffe1ff */
[----:B0-----:R-:W-:-:S05]  /*1190*/  IMAD.WIDE.U32 R2, R5, 0x4, R2 ;  /* 0x0000000405027825 */ /* 0x001fca00078e0002 */
[----:B------:R-:W-:-:S07]  /*11a0*/  MOV R7, R3 ;  /* 0x0000000300077202 */ /* 0x000fce0000000f00 */
.L_x_18:
[----:B------:R-:W-:-:S06]  /*11b0*/  MOV R3, R7 ;  /* 0x0000000700037202 */ /* 0x000fcc0000000f00 */
[----:B------:R0:W2:Y:S01]  /*11c0*/  LDG.E R3, desc[UR10][R2.64] ;  /* 0x0000000a02037981 */ /* 0x0000a2000c1e1900 */
[----:B------:R-:W-:-:S04]  /*11d0*/  UIADD3 UR4, UPT, UPT, UR4, 0x1, URZ ;  /* 0x0000000104047890 */ /* 0x000fc8000fffe0ff */
[----:B------:R-:W-:Y:S01]  /*11e0*/  UISETP.NE.AND UP0, UPT, UR4, URZ, UPT ;  /* 0x000000ff0400728c */ /* 0x000fe2000bf05270 */
[----:B0-----:R-:W-:-:S04]  /*11f0*/  IADD3 R2, P0, PT, R2, 0x4, RZ ;  /* 0x0000000402027810 */ /* 0x001fc80007f1e0ff */
[----:B------:R-:W-:Y:S01]  /*1200*/  IADD3.X R7, PT, PT, RZ, R7, RZ, P0, !PT ;  /* 0x00000007ff077210 */ /* 0x000fe200007fe4ff */
[----:B--2---:R-:W-:-:S04]  /*1210*/  FADD R5, R3, -R6 ;  /* 0x8000000603057221 */ /* 0x004fc80000000000 */
[----:B------:R-:W-:Y:S01]  /*1220*/  FFMA R0, R5, R5, R0 ;  /* 0x0000000505007223 */ /* 0x000fe20000000000 */
[----:B------:R-:W-:Y:S06]  /*1230*/  BRA.U UP0, `(.L_x_18) ;  /* 0xfffffffd00dc7547 */ /* 0x000fec000b83ffff */
.L_x_13:
[----:B------:R-:W0:Y:S01]  /*1240*/  LDC R4, c[0x0][0x384] ;  /* 0x0000e100ff047b82 */ /* 0x000e220000000800 */
[----:B------:R-:W-:Y:S01]  /*1250*/  IADD3 R2, PT, PT, R0, -0xd000000, RZ ;  /* 0xf300000000027810 */ /* 0x000fe20007ffe0ff */
[----:B------:R1:W2:Y:S03]  /*1260*/  MUFU.RSQ R3, R0 ;  /* 0x0000000000037308 */ /* 0x0002a60000001400 */
[----:B------:R-:W-:Y:S02]  /*1270*/  ISETP.GT.U32.AND P1, PT, R2, 0x727fffff, PT ;  /* 0x727fffff0200780c */ /* 0x000fe40003f24070 */
[----:B0-----:R-:W-:-:S11]  /*1280*/  ISETP.GE.AND P0, PT, R4, 0x1, PT ;  /* 0x000000010400780c */ /* 0x001fd60003f06270 */
[----:B-12---:R-:W-:Y:S05]  /*1290*/  @!P1 BRA `(.L_x_19) ;  /* 0x00000000000c9947 */ /* 0x006fea0003800000 */
[----:B------:R-:W-:-:S07]  /*12a0*/  MOV R4, 0x12c0 ;  /* 0x000012c000047802 */ /* 0x000fce0000000f00 */
[----:B------:R-:W-:Y:S05]  /*12b0*/  CALL.REL.NOINC `($__internal_0_$__cuda_sm20_sqrt_rn_f32_slowpath) ;  /* 0x0000001000b07944 */ /* 0x000fea0003c00000 */
[----:B------:R-:W-:Y:S05]  /*12c0*/  BRA `(.L_x_20) ;  /* 0x0000000000107947 */ /* 0x000fea0003800000 */
.L_x_19:
[C---:B------:R-:W-:Y:S01]  /*12d0*/  FMUL.FTZ R5, R3.reuse, R0 ;  /* 0x0000000003057220 */ /* 0x040fe20000410000 */
[----:B------:R-:W-:-:S03]  /*12e0*/  FMUL.FTZ R2, R3, 0.5 ;  /* 0x3f00000003027820 */ /* 0x000fc60000410000 */
[----:B------:R-:W-:-:S04]  /*12f0*/  FFMA R0, -R5, R5, R0 ;  /* 0x0000000505007223 */ /* 0x000fc80000000100 */
[----:B------:R-:W-:-:S07]  /*1300*/  FFMA R5, R0, R2, R5 ;  /* 0x0000000200057223 */ /* 0x000fce0000000005 */
.L_x_20:
[----:B------:R-:W-:Y:S05]  /*1310*/  @!P0 EXIT ;  /* 0x000000000000894d */ /* 0x000fea0003800000 */
[----:B------:R-:W0:Y:S01]  /*1320*/  LDCU UR6, c[0x0][0x384] ;  /* 0x00007080ff0677ac */ /* 0x000e220008000800 */
[----:B------:R-:W-:Y:S01]  /*1330*/  HFMA2 R4, -RZ, RZ, 0, 0 ;  /* 0x00000000ff047431 */ /* 0x000fe200000001ff */
[----:B0-----:R-:W-:Y:S02]  /*1340*/  UISETP.GE.U32.AND UP0, UPT, UR6, 0x8, UPT ;  /* 0x000000080600788c */ /* 0x001fe4000bf06070 */
[----:B------:R-:W-:Y:S02]  /*1350*/  UIMAD UR8, UR9, UR6, URZ ;  /* 0x00000006090872a4 */ /* 0x000fe4000f8e02ff */
[----:B------:R-:W-:-:S05]  /*1360*/  ULOP3.LUT UR12, UR6, 0x7, URZ, 0xc0, !UPT ;  /* 0x00000007060c7892 */ /* 0x000fca000f8ec0ff */
[----:B------:R-:W-:Y:S07]  /*1370*/  BRA.U !UP0, `(.L_x_21) ;  /* 0x0000000908247547 */ /* 0x000fee000b800000 */
[----:B------:R-:W0:Y:S01]  /*1380*/  LDCU.64 UR4, c[0x0][0x388] ;  /* 0x00007100ff0477ac */ /* 0x000e220008000a00 */
[----:B------:R-:W1:Y:S01]  /*1390*/  LDC R3, c[0x0][0x380] ;  /* 0x0000e000ff037b82 */ /* 0x000e620000000800 */
[----:B------:R-:W-:-:S07]  /*13a0*/  MOV R2, UR9 ;  /* 0x0000000900027c02 */ /* 0x000fce0008000f00 */
[----:B------:R-:W2:Y:S01]  /*13b0*/  LDC.64 R16, c[0x0][0x390] ;  /* 0x0000e400ff107b82 */ /* 0x000ea20000000a00 */
[----:B0-----:R-:W-:-:S04]  /*13c0*/  UIMAD.WIDE.U32 UR4, UR8, 0x4, UR4 ;  /* 0x00000004080478a5 */ /* 0x001fc8000f8e0004 */
[----:B------:R-:W-:Y:S02]  /*13d0*/  UIADD3 UR7, UP0, UPT, UR4, 0x10, URZ ;  /* 0x0000001004077890 */ /* 0x000fe4000ff1e0ff */
[----:B------:R-:W-:Y:S02]  /*13e0*/  ULOP3.LUT UR4, UR6, 0x7ffffff8, URZ, 0xc0, !UPT ;  /* 0x7ffffff806047892 */ /* 0x000fe4000f8ec0ff */
[----:B------:R-:W-:Y:S02]  /*13f0*/  UIADD3.X UR5, UPT, UPT, URZ, UR5, URZ, UP0, !UPT ;  /* 0x00000005ff057290 */ /* 0x000fe400087fe4ff */
[----:B------:R-:W-:Y:S01]  /*1400*/  MOV R14, UR7 ;  /* 0x00000007000e7c02 */ /* 0x000fe20008000f00 */
[----:B------:R-:W-:Y:S02]  /*1410*/  UIADD3 UR6, UPT, UPT, -UR4, URZ, URZ ;  /* 0x000000ff04067290 */ /* 0x000fe4000fffe1ff */
[----:B------:R-:W-:Y:S02]  /*1420*/  MOV R4, UR4 ;  /* 0x0000000400047c02 */ /* 0x000fe40008000f00 */
[----:B------:R-:W-:-:S08]  /*1430*/  MOV R15, UR5 ;  /* 0x00000005000f7c02 */ /* 0x000fd00008000f00 */
.L_x_30:
[----:B------:R-:W3:Y:S01]  /*1440*/  LDG.E R21, desc[UR10][R14.64+-0x10] ;  /* 0xfffff00a0e157981 */ /* 0x000ee2000c1e1900 */
[----:B0-----:R-:W0:Y:S01]  /*1450*/  MUFU.RCP R0, R5 ;  /* 0x0000000500007308 */ /* 0x001e220000001000 */
[----:B------:R-:W-:-:S04]  /*1460*/  UIADD3 UR6, UPT, UPT, UR6, 0x8, URZ ;  /* 0x0000000806067890 */ /* 0x000fc8000fffe0ff */
[----:B------:R-:W-:Y:S01]  /*1470*/  UISETP.NE.AND UP0, UPT, UR6, URZ, UPT ;  /* 0x000000ff0600728c */ /* 0x000fe2000bf05270 */
[----:B0-----:R-:W-:-:S04]  /*1480*/  FFMA R7, R0, -R5, 1 ;  /* 0x3f80000000077423 */ /* 0x001fc80000000805 */
[----:B------:R-:W-:Y:S01]  /*1490*/  FFMA R0, R0, R7, R0 ;  /* 0x0000000700007223 */ /* 0x000fe20000000000 */
[----:B---3--:R-:W-:-:S04]  /*14a0*/  FADD R21, R21, -R6 ;  /* 0x8000000615157221 */ /* 0x008fc80000000000 */
[----:B------:R-:W0:Y:S01]  /*14b0*/  FCHK P0, R21, R5 ;  /* 0x0000000515007302 */ /* 0x000e220000000000 */
[----:B------:R-:W-:-:S04]  /*14c0*/  FFMA R8, R21, R0, RZ ;  /* 0x0000000015087223 */ /* 0x000fc800000000ff */
[----:B------:R-:W-:-:S04]  /*14d0*/  FFMA R7, R8, -R5, R21 ;  /* 0x8000000508077223 */ /* 0x000fc80000000015 */
[----:B------:R-:W-:Y:S01]  /*14e0*/  FFMA R7, R0, R7, R8 ;  /* 0x0000000700077223 */ /* 0x000fe20000000008 */
[----:B0-----:R-:W-:Y:S06]  /*14f0*/  @!P0 BRA `(.L_x_22) ;  /* 0x00000000000c8947 */ /* 0x001fec0003800000 */
[----:B------:R-:W-:-:S07]  /*1500*/  MOV R8, 0x1520 ;  /* 0x0000152000087802 */ /* 0x000fce0000000f00 */
[----:B-12---:R-:W-:Y:S05]  /*1510*/  CALL.REL.NOINC `($__internal_1_$__cuda_sm3x_div_rn_noftz_f32_slowpath) ;  /* 0x0000001000787944 */ /* 0x006fea0003c00000 */
[----:B------:R-:W-:-:S07]  /*1520*/  MOV R7, R0 ;  /* 0x0000000000077202 */ /* 0x000fce0000000f00 */
.L_x_22:
[----:B--2---:R-:W-:-:S05]  /*1530*/  IMAD.WIDE R18, R2, 0x4, R16 ;  /* 0x0000000402127825 */ /* 0x004fca00078e0210 */
[----:B------:R0:W-:Y:S04]  /*1540*/  STG.E desc[UR10][R18.64], R7 ;  /* 0x0000000712007986 */ /* 0x0001e8000c10190a */
[----:B------:R-:W2:Y:S01]  /*1550*/  LDG.E R9, desc[UR10][R14.64+-0xc] ;  /* 0xfffff40a0e097981 */ /* 0x000ea2000c1e1900 */
[----:B------:R-:W3:Y:S02]  /*1560*/  MUFU.RCP R0, R5 ;  /* 0x0000000500007308 */ /* 0x000ee40000001000 */
[----:B---3--:R-:W-:-:S04]  /*1570*/  FFMA R11, R0, -R5, 1 ;  /* 0x3f800000000b7423 */ /* 0x008fc80000000805 */
[----:B------:R-:W-:Y:S01]  /*1580*/  FFMA R0, R0, R11, R0 ;  /* 0x0000000b00007223 */ /* 0x000fe20000000000 */
[----:B--2---:R-:W-:-:S04]  /*1590*/  FADD R21, R9, -R6 ;  /* 0x8000000609157221 */ /* 0x004fc80000000000 */
[----:B------:R-:W2:Y:S01]  /*15a0*/  FCHK P0, R21, R5 ;  /* 0x0000000515007302 */ /* 0x000ea20000000000 */
[----:B------:R-:W-:-:S04]  /*15b0*/  FFMA R8, R0, R21, RZ ;  /* 0x0000001500087223 */ /* 0x000fc800000000ff */
[----:B------:R-:W-:-:S04]  /*15c0*/  FFMA R9, R8, -R5, R21 ;  /* 0x8000000508097223 */ /* 0x000fc80000000015 */
[----:B------:R-:W-:Y:S01]  /*15d0*/  FFMA R9, R0, R9, R8 ;  /* 0x0000000900097223 */ /* 0x000fe20000000008 */
[----:B0-2---:R-:W-:Y:S06]  /*15e0*/  @!P0 BRA `(.L_x_23) ;  /* 0x00000000000c8947 */ /* 0x005fec0003800000 */
[----:B------:R-:W-:-:S07]  /*15f0*/  MOV R8, 0x1610 ;  /* 0x0000161000087802 */ /* 0x000fce0000000f00 */
[----:B-1----:R-:W-:Y:S05]  /*1600*/  CALL.REL.NOINC `($__internal_1_$__cuda_sm3x_div_rn_noftz_f32_slowpath) ;  /* 0x00000010003c7944 */ /* 0x002fea0003c00000 */
[----:B------:R-:W-:-:S07]  /*1610*/  MOV R9, R0 ;  /* 0x0000000000097202 */ /* 0x000fce0000000f00 */
.L_x_23:
[----:B-1----:R-:W-:-:S05]  /*1620*/  IMAD.WIDE R18, R3, 0x4, R18 ;  /* 0x0000000403127825 */ /* 0x002fca00078e0212 */
[----:B------:R0:W-:Y:S04]  /*1630*/  STG.E desc[UR10][R18.64], R9 ;  /* 0x0000000912007986 */ /* 0x0001e8000c10190a */
[----:B------:R-:W2:Y:S01]  /*1640*/  LDG.E R7, desc[UR10][R14.64+-0x8] ;  /* 0xfffff80a0e077981 */ /* 0x000ea2000c1e1900 */
[----:B------:R-:W1:Y:S02]  /*1650*/  MUFU.RCP R0, R5 ;  /* 0x0000000500007308 */ /* 0x000e640000001000 */
[----:B-1----:R-:W-:-:S04]  /*1660*/  FFMA R11, R0, -R5, 1 ;  /* 0x3f800000000b7423 */ /* 0x002fc80000000805 */
[----:B------:R-:W-:Y:S01]  /*1670*/  FFMA R0, R0, R11, R0 ;  /* 0x0000000b00007223 */ /* 0x000fe20000000000 */
[----:B--2---:R-:W-:-:S04]  /*1680*/  FADD R21, R7, -R6 ;  /* 0x8000000607157221 */ /* 0x004fc80000000000 */
[----:B------:R-:W1:Y:S01]  /*1690*/  FCHK P0, R21, R5 ;  /* 0x0000000515007302 */ /* 0x000e620000000000 */
[----:B------:R-:W-:-:S04]  /*16a0*/  FFMA R7, R0, R21, RZ ;  /* 0x0000001500077223 */ /* 0x000fc800000000ff */
[----:B------:R-:W-:-:S04]  /*16b0*/  FFMA R8, R7, -R5, R21 ;  /* 0x8000000507087223 */ /* 0x000fc80000000015 */
[----:B------:R-:W-:Y:S01]  /*16c0*/  FFMA R7, R0, R8, R7 ;  /* 0x0000000800077223 */ /* 0x000fe20000000007 */
[----:B01----:R-:W-:Y:S06]  /*16d0*/  @!P0 BRA `(.L_x_24) ;  /* 0x00000000000c8947 */ /* 0x003fec0003800000 */
[----:B------:R-:W-:-:S07]  /*16e0*/  MOV R8, 0x1700 ;  /* 0x0000170000087802 */ /* 0x000fce0000000f00 */
[----:B------:R-:W-:Y:S05]  /*16f0*/  CALL.REL.NOINC `($__internal_1_$__cuda_sm3x_div_rn_noftz_f32_slowpath) ;  /* 0x0000001000007944 */ /* 0x000fea0003c00000 */
[----:B------:R-:W-:-:S07]  /*1700*/  MOV R7, R0 ;  /* 0x0000000000077202 */ /* 0x000fce0000000f00 */
.L_x_24:
[----:B------:R-:W-:-:S05]  /*1710*/  IMAD.WIDE R18, R3, 0x4, R18 ;  /* 0x0000000403127825 */ /* 0x000fca00078e0212 */
        /* <DEDUP_REMOVED lines=14> */
.L_x_25:
        /* <DEDUP_REMOVED lines=15> */
.L_x_26:
        /* <DEDUP_REMOVED lines=15> */
.L_x_27:
        /* <DEDUP_REMOVED lines=15> */
.L_x_28:
        /* <DEDUP_REMOVED lines=14> */
.L_x_29:
[C---:B------:R-:W-:Y:S01]  /*1bb0*/  IMAD.WIDE R18, R3.reuse, 0x4, R18 ;  /* 0x0000000403127825 */ /* 0x040fe200078e0212 */
[----:B------:R-:W-:Y:S02]  /*1bc0*/  IADD3 R14, P0, PT, R14, 0x20, RZ ;  /* 0x000000200e0e7810 */ /* 0x000fe40007f1e0ff */
[----:B------:R-:W-:Y:S02]  /*1bd0*/  LEA R2, R3, R2, 0x3 ;  /* 0x0000000203027211 */ /* 0x000fe400078e18ff */
[----:B------:R0:W-:Y:S01]  /*1be0*/  STG.E desc[UR10][R18.64], R0 ;  /* 0x0000000012007986 */ /* 0x0001e2000c10190a */
[----:B------:R-:W-:Y:S01]  /*1bf0*/  IADD3.X R15, PT, PT, RZ, R15, RZ, P0, !PT ;  /* 0x0000000fff0f7210 */ /* 0x000fe200007fe4ff */
[----:B------:R-:W-:Y:S07]  /*1c00*/  BRA.U UP0, `(.L_x_30) ;  /* 0xfffffff9000c7547 */ /* 0x000fee000b83ffff */
.L_x_21:
[----:B------:R-:W-:-:S13]  /*1c10*/  ISETP.NE.AND P0, PT, RZ, UR12, PT ;  /* 0x0000000cff007c0c */ /* 0x000fda000bf05270 */
[----:B------:R-:W-:Y:S05]  /*1c20*/  @!P0 EXIT ;  /* 0x000000000000894d */ /* 0x000fea0003800000 */
[----:B------:R-:W1:Y:S01]  /*1c30*/  LDCU UR4, c[0x0][0x384] ;  /* 0x00007080ff0477ac */ /* 0x000e620008000800 */
[----:B------:R-:W-:Y:S02]  /*1c40*/  UISETP.GE.U32.AND UP0, UPT, UR12, 0x4, UPT ;  /* 0x000000040c00788c */ /* 0x000fe4000bf06070 */
[----:B-1----:R-:W-:-:S07]  /*1c50*/  ULOP3.LUT UR4, UR4, 0x3, URZ, 0xc0, !UPT ;  /* 0x0000000304047892 */ /* 0x002fce000f8ec0ff */
[----:B------:R-:W-:Y:S05]  /*1c60*/  BRA.U !UP0, `(.L_x_31) ;  /* 0x0000000508287547 */ /* 0x000fea000b800000 */
[----:B------:R-:W1:Y:S01]  /*1c70*/  LDC.64 R2, c[0x0][0x388] ;  /* 0x0000e200ff027b82 */ /* 0x000e620000000a00 */
[----:B------:R-:W-:-:S05]  /*1c80*/  IADD3 R7, PT, PT, R4, UR8, RZ ;  /* 0x0000000804077c10 */ /* 0x000fca000fffe0ff */
[----:B-1----:R-:W-:-:S06]  /*1c90*/  IMAD.WIDE.U32 R2, R7, 0x4, R2 ;  /* 0x0000000407027825 */ /* 0x002fcc00078e0002 */
[----:B------:R-:W2:Y:S01]  /*1ca0*/  LDG.E R3, desc[UR10][R2.64] ;  /* 0x0000000a02037981 */ /* 0x000ea2000c1e1900 */
[----:B0-----:R-:W0:Y:S02]  /*1cb0*/  MUFU.RCP R0, R5 ;  /* 0x0000000500007308 */ /* 0x001e240000001000 */
[----:B0-----:R-:W-:-:S04]  /*1cc0*/  FFMA R7, R0, -R5, 1 ;  /* 0x3f80000000077423 */ /* 0x001fc80000000805 */
[----:B------:R-:W-:Y:S01]  /*1cd0*/  FFMA R0, R0, R7, R0 ;  /* 0x0000000700007223 */ /* 0x000fe20000000000 */
[----:B--2---:R-:W-:-:S04]  /*1ce0*/  FADD R21, R3, -R6 ;  /* 0x8000000603157221 */ /* 0x004fc80000000000 */
[----:B------:R-:W0:Y:S01]  /*1cf0*/  FCHK P0, R21, R5 ;  /* 0x0000000515007302 */ /* 0x000e220000000000 */
[----:B------:R-:W-:-:S04]  /*1d00*/  FFMA R7, R0, R21, RZ ;  /* 0x0000001500077223 */ /* 0x000fc800000000ff */
[----:B------:R-:W-:-:S04]  /*1d10*/  FFMA R8, R7, -R5, R21 ;  /* 0x8000000507087223 */ /* 0x000fc80000000015 */
[----:B------:R-:W-:Y:S01]  /*1d20*/  FFMA R7, R0, R8, R7 ;  /* 0x0000000800077223 */ /* 0x000fe20000000007 */
[----:B0-----:R-:W-:Y:S06]  /*1d30*/  @!P0 BRA `(.L_x_32) ;  /* 0x00000000000c8947 */ /* 0x001fec0003800000 */
[----:B------:R-:W-:-:S07]  /*1d40*/  MOV R8, 0x1d60 ;  /* 0x00001d6000087802 */ /* 0x000fce0000000f00 */
[----:B------:R-:W-:Y:S05]  /*1d50*/  CALL.REL.NOINC `($__internal_1_$__cuda_sm3x_div_rn_noftz_f32_slowpath) ;  /* 0x0000000800687944 */ /* 0x000fea0003c00000 */
[----:B------:R-:W-:-:S07]  /*1d60*/  MOV R7, R0 ;  /* 0x0000000000077202 */ /* 0x000fce0000000f00 */
.L_x_32:
[----:B------:R-:W0:Y:S01]  /*1d70*/  LDC R9, c[0x0][0x380] ;  /* 0x0000e000ff097b82 */ /* 0x000e220000000800 */
[----:B------:R-:W-:-:S04]  /*1d80*/  IADD3 R0, P0, PT, R4, UR8, RZ ;  /* 0x0000000804007c10 */ /* 0x000fc8000ff1e0ff */
[----:B------:R-:W-:-:S03]  /*1d90*/  IADD3.X R8, PT, PT, RZ, RZ, RZ, P0, !PT ;  /* 0x000000ffff087210 */ /* 0x000fc600007fe4ff */
[----:B------:R-:W1:Y:S08]  /*1da0*/  LDC.64 R14, c[0x0][0x388] ;  /* 0x0000e200ff0e7b82 */ /* 0x000e700000000a00 */
[----:B------:R-:W2:Y:S01]  /*1db0*/  LDC.64 R2, c[0x0][0x390] ;  /* 0x0000e400ff027b82 */ /* 0x000ea20000000a00 */
[----:B0-----:R-:W-:Y:S01]  /*1dc0*/  IMAD R9, R4, R9, UR9 ;  /* 0x0000000904097e24 */ /* 0x001fe2000f8e0209 */
[----:B-1----:R-:W-:-:S04]  /*1dd0*/  LEA R14, P0, R0, R14, 0x2 ;  /* 0x0000000e000e7211 */ /* 0x002fc800078010ff */
[----:B------:R-:W-:Y:S01]  /*1de0*/  LEA.HI.X R15, R0, R15, R8, 0x2, P0 ;  /* 0x0000000f000f7211 */ /* 0x000fe200000f1408 */
[----:B--2---:R-:W-:-:S05]  /*1df0*/  IMAD.WIDE R2, R9, 0x4, R2 ;  /* 0x0000000409027825 */ /* 0x004fca00078e0202 */
        /* <DEDUP_REMOVED lines=14> */
.L_x_33:
[----:B------:R-:W0:Y:S02]  /*1ee0*/  LDC R7, c[0x0][0x380] ;  /* 0x0000e000ff077b82 */ /* 0x000e240000000800 */
[----:B0-----:R-:W-:-:S05]  /*1ef0*/  IMAD.WIDE R2, R7, 0x4, R2 ;  /* 0x0000000407027825 */ /* 0x001fca00078e0202 */
        /* <DEDUP_REMOVED lines=14> */
.L_x_34:
        /* <DEDUP_REMOVED lines=15> */
.L_x_35:
[----:B------:R-:W0:Y:S01]  /*20d0*/  LDC R7, c[0x0][0x380] ;  /* 0x0000e000ff077b82 */ /* 0x000e220000000800 */
[----:B------:R-:W-:Y:S01]  /*20e0*/  IADD3 R4, PT, PT, R4, 0x4, RZ ;  /* 0x0000000404047810 */ /* 0x000fe20007ffe0ff */
[----:B0-----:R-:W-:-:S05]  /*20f0*/  IMAD.WIDE R2, R7, 0x4, R2 ;  /* 0x0000000407027825 */ /* 0x001fca00078e0202 */
[----:B------:R1:W-:Y:S02]  /*2100*/  STG.E desc[UR10][R2.64], R0 ;  /* 0x0000000002007986 */ /* 0x0003e4000c10190a */
.L_x_31:
[----:B------:R-:W-:-:S13]  /*2110*/  ISETP.NE.AND P0, PT, RZ, UR4, PT ;  /* 0x00000004ff007c0c */ /* 0x000fda000bf05270 */
[----:B------:R-:W-:Y:S05]  /*2120*/  @!P0 EXIT ;  /* 0x000000000000894d */ /* 0x000fea0003800000 */
[----:B------:R-:W-:-:S09]  /*2130*/  UISETP.NE.AND UP0, UPT, UR4, 0x1, UPT ;  /* 0x000000010400788c */ /* 0x000fd2000bf05270 */
[----:B------:R-:W-:Y:S05]  /*2140*/  BRA.U !UP0, `(.L_x_36) ;  /* 0x0000000108a87547 */ /* 0x000fea000b800000 */
[----:B-1----:R-:W1:Y:S01]  /*2150*/  LDC.64 R2, c[0x0][0x388] ;  /* 0x0000e200ff027b82 */ /* 0x002e620000000a00 */
        /* <DEDUP_REMOVED lines=15> */
.L_x_37:
[----:B------:R-:W0:Y:S01]  /*2250*/  LDC R9, c[0x0][0x380] ;  /* 0x0000e000ff097b82 */ /* 0x000e220000000800 */
[----:B------:R-:W-:-:S04]  /*2260*/  IADD3 R0, P0, PT, R4, UR8, RZ ;  /* 0x0000000804007c10 */ /* 0x000fc8000ff1e0ff */
[----:B------:R-:W-:-:S03]  /*2270*/  IADD3.X R10, PT, PT, RZ, RZ, RZ, P0, !PT ;  /* 0x000000ffff0a7210 */ /* 0x000fc600007fe4ff */
[----:B------:R-:W1:Y:S08]  /*2280*/  LDC.64 R12, c[0x0][0x388] ;  /* 0x0000e200ff0c7b82 */ /* 0x000e700000000a00 */
[----:B------:R-:W2:Y:S01]  /*2290*/  LDC.64 R2, c[0x0][0x390] ;  /* 0x0000e400ff027b82 */ /* 0x000ea20000000a00 */
[----:B0-----:R-:W-:Y:S01]  /*22a0*/  IMAD R9, R4, R9, UR9 ;  /* 0x0000000904097e24 */ /* 0x001fe2000f8e0209 */
[----:B-1----:R-:W-:-:S03]  /*22b0*/  LEA R8, P0, R0, R12, 0x2 ;  /* 0x0000000c00087211 */ /* 0x002fc600078010ff */
[----:B--2---:R-:W-:Y:S01]  /*22c0*/  IMAD.WIDE R2, R9, 0x4, R2 ;  /* 0x0000000409027825 */ /* 0x004fe200078e0202 */
[----:B------:R-:W-:-:S04]  /*22d0*/  LEA.HI.X R9, R0, R13, R10, 0x2, P0 ;  /* 0x0000000d00097211 */ /* 0x000fc800000f140a */
        /* <DEDUP_REMOVED lines=13> */
.L_x_38:
[----:B------:R-:W0:Y:S01]  /*23b0*/  LDC R7, c[0x0][0x380] ;  /* 0x0000e000ff077b82 */ /* 0x000e220000000800 */
[----:B------:R-:W-:Y:S01]  /*23c0*/  IADD3 R4, PT, PT, R4, 0x2, RZ ;  /* 0x0000000204047810 */ /* 0x000fe20007ffe0ff */
[----:B0-----:R-:W-:-:S05]  /*23d0*/  IMAD.WIDE R2, R7, 0x4, R2 ;  /* 0x0000000407027825 */ /* 0x001fca00078e0202 */
[----:B------:R2:W-:Y:S02]  /*23e0*/  STG.E desc[UR10][R2.64], R0 ;  /* 0x0000000002007986 */ /* 0x0005e4000c10190a */
.L_x_36:
[----:B012---:R-:W0:Y:S02]  /*23f0*/  LDC R0, c[0x0][0x384] ;  /* 0x0000e100ff007b82 */ /* 0x007e240000000800 */
[----:B0-----:R-:W-:-:S04]  /*2400*/  LOP3.LUT R0, R0, 0x1, RZ, 0xc0, !PT ;  /* 0x0000000100007812 */ /* 0x001fc800078ec0ff */
[----:B------:R-:W-:-:S13]  /*2410*/  ISETP.NE.U32.AND P0, PT, R0, 0x1, PT ;  /* 0x000000010000780c */ /* 0x000fda0003f05070 */
[----:B------:R-:W-:Y:S05]  /*2420*/  @P0 EXIT ;  /* 0x000000000000094d */ /* 0x000fea0003800000 */
[----:B------:R-:W0:Y:S01]  /*2430*/  LDC.64 R2, c[0x0][0x388] ;  /* 0x0000e200ff027b82 */ /* 0x000e220000000a00 */
[----:B------:R-:W-:-:S05]  /*2440*/  IADD3 R7, PT, PT, R4, UR8, RZ ;  /* 0x0000000804077c10 */ /* 0x000fca000fffe0ff */
[----:B0-----:R-:W-:-:S06]  /*2450*/  IMAD.WIDE.U32 R2, R7, 0x4, R2 ;  /* 0x0000000407027825 */ /* 0x001fcc00078e0002 */
[----:B------:R-:W2:Y:S01]  /*2460*/  LDG.E R3, desc[UR10][R2.64] ;  /* 0x0000000a02037981 */ /* 0x000ea2000c1e1900 */
[----:B------:R-:W0:Y:S02]  /*2470*/  MUFU.RCP R0, R5 ;  /* 0x0000000500007308 */ /* 0x000e240000001000 */
        /* <DEDUP_REMOVED lines=10> */
.L_x_39:
[----:B------:R-:W0:Y:S08]  /*2520*/  LDC R5, c[0x0][0x380] ;  /* 0x0000e000ff057b82 */ /* 0x000e300000000800 */
[----:B------:R-:W1:Y:S01]  /*2530*/  LDC.64 R2, c[0x0][0x390] ;  /* 0x0000e400ff027b82 */ /* 0x000e620000000a00 */
[----:B0-----:R-:W-:-:S04]  /*2540*/  IMAD R5, R4, R5, UR9 ;  /* 0x0000000904057e24 */ /* 0x001fc8000f8e0205 */
[----:B-1----:R-:W-:-:S05]  /*2550*/  IMAD.WIDE R2, R5, 0x4, R2 ;  /* 0x0000000405027825 */ /* 0x002fca00078e0202 */
[----:B------:R-:W-:Y:S01]  /*2560*/  STG.E desc[UR10][R2.64], R0 ;  /* 0x0000000002007986 */ /* 0x000fe2000c10190a */
[----:B------:R-:W-:Y:S05]  /*2570*/  EXIT ;  /* 0x000000000000794d */ /* 0x000fea0003800000 */
        .weak           $__internal_0_$__cuda_sm20_sqrt_rn_f32_slowpath
        .type           $__internal_0_$__cuda_sm20_sqrt_rn_f32_slowpath,@function
        .size           $__internal_0_$__cuda_sm20_sqrt_rn_f32_slowpath,($__internal_1_$__cuda_sm3x_div_rn_noftz_f32_slowpath - $__internal_0_$__cuda_sm20_sqrt_rn_f32_slowpath)
$__internal_0_$__cuda_sm20_sqrt_rn_f32_slowpath:
[----:B------:R-:W-:-:S13]  /*2580*/  LOP3.LUT P1, RZ, R0, 0x7fffffff, RZ, 0xc0, !PT ;  /* 0x7fffffff00ff7812 */ /* 0x000fda000782c0ff */
[----:B------:R-:W-:Y:S01]  /*2590*/  @!P1 MOV R2, R0 ;  /* 0x0000000000029202 */ /* 0x000fe20000000f00 */
[----:B------:R-:W-:Y:S06]  /*25a0*/  @!P1 BRA `(.L_x_40) ;  /* 0x0000000000449947 */ /* 0x000fec0003800000 */
[----:B------:R-:W-:-:S13]  /*25b0*/  FSETP.GEU.FTZ.AND P1, PT, R0, RZ, PT ;  /* 0x000000ff0000720b */ /* 0x000fda0003f3e000 */
[----:B------:R-:W-:Y:S01]  /*25c0*/  @!P1 MOV R2, 0x7fffffff ;  /* 0x7fffffff00029802 */ /* 0x000fe20000000f00 */
[----:B------:R-:W-:Y:S06]  /*25d0*/  @!P1 BRA `(.L_x_40) ;  /* 0x0000000000389947 */ /* 0x000fec0003800000 */
[----:B------:R-:W-:-:S13]  /*25e0*/  FSETP.GTU.FTZ.AND P1, PT, |R0|, +INF , PT ;  /* 0x7f8000000000780b */ /* 0x000fda0003f3c200 */
[----:B------:R-:W-:Y:S01]  /*25f0*/  @P1 FADD.FTZ R2, R0, 1 ;  /* 0x3f80000000021421 */ /* 0x000fe20000010000 */
[----:B------:R-:W-:Y:S06]  /*2600*/  @P1 BRA `(.L_x_40) ;  /* 0x00000000002c1947 */ /* 0x000fec0003800000 */
[----:B------:R-:W-:-:S13]  /*2610*/  FSETP.NEU.FTZ.AND P1, PT, |R0|, +INF , PT ;  /* 0x7f8000000000780b */ /* 0x000fda0003f3d200 */
[----:B------:R-:W-:Y:S01]  /*2620*/  @!P1 MOV R2, R0 ;  /* 0x0000000000029202 */ /* 0x000fe20000000f00 */
[----:B------:R-:W-:Y:S06]  /*2630*/  @!P1 BRA `(.L_x_40) ;  /* 0x0000000000209947 */ /* 0x000fec0003800000 */
[----:B------:R-:W-:-:S04]  /*2640*/  FFMA R0, R0, 1.84467440737095516160e+19, RZ ;  /* 0x5f80000000007823 */ /* 0x000fc800000000ff */
[----:B------:R-:W0:Y:S02]  /*2650*/  MUFU.RSQ R3, R0 ;  /* 0x0000000000037308 */ /* 0x000e240000001400 */
[----:B0-----:R-:W-:Y:S01]  /*2660*/  FMUL.FTZ R5, R0, R3 ;  /* 0x0000000300057220 */ /* 0x001fe20000410000 */
[----:B------:R-:W-:-:S03]  /*2670*/  FMUL.FTZ R3, R3, 0.5 ;  /* 0x3f00000003037820 */ /* 0x000fc60000410000 */
[----:B------:R-:W-:-:S04]  /*2680*/  FADD.FTZ R2, -R5, -RZ ;  /* 0x800000ff05027221 */ /* 0x000fc80000010100 */
[----:B------:R-:W-:-:S04]  /*2690*/  FFMA R2, R5, R2, R0 ;  /* 0x0000000205027223 */ /* 0x000fc80000000000 */
[----:B------:R-:W-:-:S04]  /*26a0*/  FFMA R2, R2, R3, R5 ;  /* 0x0000000302027223 */ /* 0x000fc80000000005 */
[----:B------:R-:W-:-:S07]  /*26b0*/  FMUL.FTZ R2, R2, 2.3283064365386962891e-10 ;  /* 0x2f80000002027820 */ /* 0x000fce0000410000 */
.L_x_40:
[----:B------:R-:W-:Y:S01]  /*26c0*/  HFMA2 R3, -RZ, RZ, 0, 0 ;  /* 0x00000000ff037431 */ /* 0x000fe200000001ff */
[----:B------:R-:W-:Y:S02]  /*26d0*/  MOV R5, R2 ;  /* 0x0000000200057202 */ /* 0x000fe40000000f00 */
[----:B------:R-:W-:-:S04]  /*26e0*/  MOV R2, R4 ;  /* 0x0000000400027202 */ /* 0x000fc80000000f00 */
[----:B------:R-:W-:Y:S05]  /*26f0*/  RET.REL.NODEC R2 `(_Z20normalization_kerneliiPfS_) ;  /* 0xffffffd802407950 */ /* 0x000fea0003c3ffff */
        .weak           $__internal_1_$__cuda_sm3x_div_rn_noftz_f32_slowpath
        .type           $__internal_1_$__cuda_sm3x_div_rn_noftz_f32_slowpath,@function
        .size           $__internal_1_$__cuda_sm3x_div_rn_noftz_f32_slowpath,(.L_x_51 - $__internal_1_$__cuda_sm3x_div_rn_noftz_f32_slowpath)
$__internal_1_$__cuda_sm3x_div_rn_noftz_f32_slowpath:
[----:B------:R-:W-:Y:S02]  /*2700*/  SHF.R.U32.HI R7, RZ, 0x17, R5 ;  /* 0x00000017ff077819 */ /* 0x000fe40000011605 */
[----:B------:R-:W-:Y:S02]  /*2710*/  SHF.R.U32.HI R10, RZ, 0x17, R21 ;  /* 0x00000017ff0a7819 */ /* 0x000fe40000011615 */
[----:B------:R-:W-:Y:S02]  /*2720*/  LOP3.LUT R7, R7, 0xff, RZ, 0xc0, !PT ;  /* 0x000000ff07077812 */ /* 0x000fe400078ec0ff */
[----:B------:R-:W-:Y:S02]  /*2730*/  LOP3.LUT R10, R10, 0xff, RZ, 0xc0, !PT ;  /* 0x000000ff0a0a7812 */ /* 0x000fe400078ec0ff */
[----:B------:R-:W-:Y:S02]  /*2740*/  IADD3 R0, PT, PT, R7, -0x1, RZ ;  /* 0xffffffff07007810 */ /* 0x000fe40007ffe0ff */
[----:B------:R-:W-:-:S02]  /*2750*/  IADD3 R11, PT, PT, R10, -0x1, RZ ;  /* 0xffffffff0a0b7810 */ /* 0x000fc40007ffe0ff */
[----:B------:R-:W-:Y:S02]  /*2760*/  ISETP.GT.U32.AND P0, PT, R0, 0xfd, PT ;  /* 0x000000fd0000780c */ /* 0x000fe40003f04070 */
[----:B------:R-:W-:Y:S02]  /*2770*/  MOV R12, R5 ;  /* 0x00000005000c7202 */ /* 0x000fe40000000f00 */
[----:B------:R-:W-:-:S13]  /*2780*/  ISETP.GT.U32.OR P0, PT, R11, 0xfd, P0 ;  /* 0x000000fd0b00780c */ /* 0x000fda0000704470 */
[----:B------:R-:W-:Y:S01]  /*2790*/  @!P0 MOV R9, RZ ;  /* 0x000000ff00098202 */ /* 0x000fe20000000f00 */
[----:B------:R-:W-:Y:S06]  /*27a0*/  @!P0 BRA `(.L_x_41) ;  /* 0x00000000005c8947 */ /* 0x000fec0003800000 */
[----:B------:R-:W-:Y:S02]  /*27b0*/  FSETP.GTU.FTZ.AND P0, PT, |R21|, +INF , PT ;  /* 0x7f8000001500780b */ /* 0x000fe40003f1c200 */
[----:B------:R-:W-:-:S04]  /*27c0*/  FSETP.GTU.FTZ.AND P1, PT, |R5|, +INF , PT ;  /* 0x7f8000000500780b */ /* 0x000fc80003f3c200 */
[----:B------:R-:W-:-:S13]  /*27d0*/  PLOP3.LUT P0, PT, P0, P1, PT, 0xf8, 0x8f ;  /* 0x00000000008f781c */ /* 0x000fda0000703f70 */
[----:B------:R-:W-:Y:S05]  /*27e0*/  @P0 BRA `(.L_x_42) ;  /* 0x0000000400440947 */ /* 0x000fea0003800000 */
[----:B------:R-:W-:-:S13]  /*27f0*/  LOP3.LUT P0, RZ, R12, 0x7fffffff, R21, 0xc8, !PT ;  /* 0x7fffffff0cff7812 */ /* 0x000fda000780c815 */
[----:B------:R-:W-:Y:S05]  /*2800*/  @!P0 BRA `(.L_x_43) ;  /* 0x0000000400348947 */ /* 0x000fea0003800000 */
[----:B------:R-:W-:Y:S02]  /*2810*/  FSETP.NEU.FTZ.AND P2, PT, |R21|, +INF , PT ;  /* 0x7f8000001500780b */ /* 0x000fe40003f5d200 */
[----:B------:R-:W-:Y:S02]  /*2820*/  FSETP.NEU.FTZ.AND P1, PT, |R5|, +INF , PT ;  /* 0x7f8000000500780b */ /* 0x000fe40003f3d200 */
[----:B------:R-:W-:-:S11]  /*2830*/  FSETP.NEU.FTZ.AND P0, PT, |R21|, +INF , PT ;  /* 0x7f8000001500780b */ /* 0x000fd60003f1d200 */
[----:B------:R-:W-:Y:S05]  /*2840*/  @!P1 BRA !P2, `(.L_x_43) ;  /* 0x0000000400249947 */ /* 0x000fea0005000000 */
[----:B------:R-:W-:-:S04]  /*2850*/  LOP3.LUT P2, RZ, R21, 0x7fffffff, RZ, 0xc0, !PT ;  /* 0x7fffffff15ff7812 */ /* 0x000fc8000784c0ff */
[----:B------:R-:W-:-:S13]  /*2860*/  PLOP3.LUT P1, PT, P1, P2, PT, 0x2f, 0xf2 ;  /* 0x0000000000f2781c */ /* 0x000fda0000f24577 */
[----:B------:R-:W-:Y:S05]  /*2870*/  @P1 BRA `(.L_x_44) ;  /* 0x0000000400101947 */ /* 0x000fea0003800000 */
[----:B------:R-:W-:-:S04]  /*2880*/  LOP3.LUT P1, RZ, R12, 0x7fffffff, RZ, 0xc0, !PT ;  /* 0x7fffffff0cff7812 */ /* 0x000fc8000782c0ff */
[----:B------:R-:W-:-:S13]  /*2890*/  PLOP3.LUT P0, PT, P0, P1, PT, 0x2f, 0xf2 ;  /* 0x0000000000f2781c */ /* 0x000fda0000702577 */
[----:B------:R-:W-:Y:S05]  /*28a0*/  @P0 BRA `(.L_x_45) ;  /* 0x0000000000f80947 */ /* 0x000fea0003800000 */
[----:B------:R-:W-:Y:S02]  /*28b0*/  ISETP.GE.AND P0, PT, R11, RZ, PT ;  /* 0x000000ff0b00720c */ /* 0x000fe40003f06270 */
[----:B------:R-:W-:-:S11]  /*28c0*/  ISETP.GE.AND P1, PT, R0, RZ, PT ;  /* 0x000000ff0000720c */ /* 0x000fd60003f26270 */
[----:B------:R-:W-:Y:S01]  /*28d0*/  @P0 MOV R9, RZ ;  /* 0x000000ff00090202 */ /* 0x000fe20000000f00 */
[----:B------:R-:W-:Y:S01]  /*28e0*/  @!P0 FFMA R21, R21, 1.84467440737095516160e+19, RZ ;  /* 0x5f80000015158823 */ /* 0x000fe200000000ff */
[----:B------:R-:W-:Y:S01]  /*28f0*/  @!P0 MOV R9, 0xffffffc0 ;  /* 0xffffffc000098802 */ /* 0x000fe20000000f00 */
[----:B------:R-:W-:-:S03]  /*2900*/  @!P1 FFMA R12, R5, 1.84467440737095516160e+19, RZ ;  /* 0x5f800000050c9823 */ /* 0x000fc600000000ff */
[----:B------:R-:W-:-:S07]  /*2910*/  @!P1 IADD3 R9, PT, PT, R9, 0x40, RZ ;  /* 0x0000004009099810 */ /* 0x000fce0007ffe0ff */
.L_x_41:
[----:B------:R-:W-:Y:S02]  /*2920*/  LEA R11, R7, 0xc0800000, 0x17 ;  /* 0xc0800000070b7811 */ /* 0x000fe400078eb8ff */
[----:B------:R-:W-:Y:S02]  /*2930*/  IADD3 R10, PT, PT, R10, -0x7f, RZ ;  /* 0xffffff810a0a7810 */ /* 0x000fe40007ffe0ff */
[----:B------:R-:W-:-:S03]  /*2940*/  IADD3 R22, PT, PT, -R11, R12, RZ ;  /* 0x0000000c0b167210 */ /* 0x000fc60007ffe1ff */
[----:B------:R-:W-:Y:S01]  /*2950*/  IMAD R0, R10, -0x800000, R21 ;  /* 0xff8000000a007824 */ /* 0x000fe200078e0215 */
[----:B------:R-:W0:Y:S01]  /*2960*/  MUFU.RCP R12, R22 ;  /* 0x00000016000c7308 */ /* 0x000e220000001000 */
[----:B------:R-:W-:Y:S01]  /*2970*/  FADD.FTZ R13, -R22, -RZ ;  /* 0x800000ff160d7221 */ /* 0x000fe20000010100 */
[----:B------:R-:W-:-:S04]  /*2980*/  IADD3 R10, PT, PT, R10, 0x7f, -R7 ;  /* 0x0000007f0a0a7810 */ /* 0x000fc80007ffe807 */
[----:B------:R-:W-:Y:S01]  /*2990*/  IADD3 R9, PT, PT, R10, R9, RZ ;  /* 0x000000090a097210 */ /* 0x000fe20007ffe0ff */
[----:B0-----:R-:W-:-:S04]  /*29a0*/  FFMA R11, R12, R13, 1 ;  /* 0x3f8000000c0b7423 */ /* 0x001fc8000000000d */
[----:B------:R-:W-:-:S04]  /*29b0*/  FFMA R11, R12, R11, R12 ;  /* 0x0000000b0c0b7223 */ /* 0x000fc8000000000c */
[----:B------:R-:W-:-:S04]  /*29c0*/  FFMA R12, R0, R11, RZ ;  /* 0x0000000b000c7223 */ /* 0x000fc800000000ff */
[----:B------:R-:W-:-:S04]  /*29d0*/  FFMA R20, R13, R12, R0 ;  /* 0x0000000c0d147223 */ /* 0x000fc80000000000 */
[----:B------:R-:W-:-:S04]  /*29e0*/  FFMA R20, R11, R20, R12 ;  /* 0x000000140b147223 */ /* 0x000fc8000000000c */
[----:B------:R-:W-:-:S04]  /*29f0*/  FFMA R13, R13, R20, R0 ;  /* 0x000000140d0d7223 */ /* 0x000fc80000000000 */
[----:B------:R-:W-:-:S05]  /*2a00*/  FFMA R0, R11, R13, R20 ;  /* 0x0000000d0b007223 */ /* 0x000fca0000000014 */
[----:B------:R-:W-:-:S04]  /*2a10*/  SHF.R.U32.HI R7, RZ, 0x17, R0 ;  /* 0x00000017ff077819 */ /* 0x000fc80000011600 */
[----:B------:R-:W-:-:S04]  /*2a20*/  LOP3.LUT R10, R7, 0xff, RZ, 0xc0, !PT ;  /* 0x000000ff070a7812 */ /* 0x000fc800078ec0ff */
[----:B------:R-:W-:-:S04]  /*2a30*/  IADD3 R7, PT, PT, R10, R9, RZ ;  /* 0x000000090a077210 */ /* 0x000fc80007ffe0ff */
[----:B------:R-:W-:-:S04]  /*2a40*/  IADD3 R10, PT, PT, R7, -0x1, RZ ;  /* 0xffffffff070a7810 */ /* 0x000fc80007ffe0ff */
[----:B------:R-:W-:-:S13]  /*2a50*/  ISETP.GE.U32.AND P0, PT, R10, 0xfe, PT ;  /* 0x000000fe0a00780c */ /* 0x000fda0003f06070 */
[----:B------:R-:W-:Y:S05]  /*2a60*/  @!P0 BRA `(.L_x_46) ;  /* 0x0000000000808947 */ /* 0x000fea0003800000 */
[----:B------:R-:W-:-:S13]  /*2a70*/  ISETP.GT.AND P0, PT, R7, 0xfe, PT ;  /* 0x000000fe0700780c */ /* 0x000fda0003f04270 */
[----:B------:R-:W-:Y:S05]  /*2a80*/  @P0 BRA `(.L_x_47) ;  /* 0x00000000006c0947 */ /* 0x000fea0003800000 */
[----:B------:R-:W-:-:S13]  /*2a90*/  ISETP.GE.AND P0, PT, R7, 0x1, PT ;  /* 0x000000010700780c */ /* 0x000fda0003f06270 */
[----:B------:R-:W-:Y:S05]  /*2aa0*/  @P0 BRA `(.L_x_48) ;  /* 0x0000000000980947 */ /* 0x000fea0003800000 */
[----:B------:R-:W-:Y:S02]  /*2ab0*/  ISETP.GE.AND P0, PT, R7, -0x18, PT ;  /* 0xffffffe80700780c */ /* 0x000fe40003f06270 */
[----:B------:R-:W-:-:S11]  /*2ac0*/  LOP3.LUT R0, R0, 0x80000000, RZ, 0xc0, !PT ;  /* 0x8000000000007812 */ /* 0x000fd600078ec0ff */
[----:B------:R-:W-:Y:S05]  /*2ad0*/  @!P0 BRA `(.L_x_48) ;  /* 0x00000000008c8947 */ /* 0x000fea0003800000 */
[CCC-:B------:R-:W-:Y:S01]  /*2ae0*/  FFMA.RZ R9, R11.reuse, R13.reuse, R20.reuse ;  /* 0x0000000d0b097223 */ /* 0x1c0fe2000000c014 */
[CCC-:B------:R-:W-:Y:S01]  /*2af0*/  FFMA.RP R10, R11.reuse, R13.reuse, R20.reuse ;  /* 0x0000000d0b0a7223 */ /* 0x1c0fe20000008014 */
[----:B------:R-:W-:Y:S01]  /*2b00*/  FFMA.RM R13, R11, R13, R20 ;  /* 0x0000000d0b0d7223 */ /* 0x000fe20000004014 */
[----:B------:R-:W-:Y:S02]  /*2b10*/  IADD3 R11, PT, PT, R7, 0x20, RZ ;  /* 0x00000020070b7810 */ /* 0x000fe40007ffe0ff */
[----:B------:R-:W-:Y:S02]  /*2b20*/  LOP3.LUT R9, R9, 0x7fffff, RZ, 0xc0, !PT ;  /* 0x007fffff09097812 */ /* 0x000fe400078ec0ff */
[----:B------:R-:W-:Y:S02]  /*2b30*/  ISETP.NE.AND P2, PT, R7, RZ, PT ;  /* 0x000000ff0700720c */ /* 0x000fe40003f45270 */
[----:B------:R-:W-:Y:S02]  /*2b40*/  LOP3.LUT R12, R9, 0x800000, RZ, 0xfc, !PT ;  /* 0x00800000090c7812 */ /* 0x000fe400078efcff */
[----:B------:R-:W-:-:S02]  /*2b50*/  ISETP.NE.AND P1, PT, R7, RZ, PT ;  /* 0x000000ff0700720c */ /* 0x000fc40003f25270 */
[----:B------:R-:W-:Y:S02]  /*2b60*/  IADD3 R7, PT, PT, -R7, RZ, RZ ;  /* 0x000000ff07077210 */ /* 0x000fe40007ffe1ff */
[----:B------:R-:W-:Y:S02]  /*2b70*/  SHF.L.U32 R11, R12, R11, RZ ;  /* 0x0000000b0c0b7219 */ /* 0x000fe400000006ff */
[----:B------:R-:W-:Y:S02]  /*2b80*/  FSETP.NEU.FTZ.AND P0, PT, R10, R13, PT ;  /* 0x0000000d0a00720b */ /* 0x000fe40003f1d000 */
[----:B------:R-:W-:Y:S02]  /*2b90*/  SEL R7, R7, RZ, P2 ;  /* 0x000000ff07077207 */ /* 0x000fe40001000000 */
[----:B------:R-:W-:Y:S02]  /*2ba0*/  ISETP.NE.AND P1, PT, R11, RZ, P1 ;  /* 0x000000ff0b00720c */ /* 0x000fe40000f25270 */
[----:B------:R-:W-:-:S02]  /*2bb0*/  SHF.R.U32.HI R12, RZ, R7, R12 ;  /* 0x00000007ff0c7219 */ /* 0x000fc4000001160c */
[----:B------:R-:W-:Y:S02]  /*2bc0*/  PLOP3.LUT P0, PT, P0, P1, PT, 0xf8, 0x8f ;  /* 0x00000000008f781c */ /* 0x000fe40000703f70 */
[----:B------:R-:W-:Y:S02]  /*2bd0*/  SHF.R.U32.HI R9, RZ, 0x1, R12 ;  /* 0x00000001ff097819 */ /* 0x000fe4000001160c */
[----:B------:R-:W-:-:S04]  /*2be0*/  SEL R10, RZ, 0x1, !P0 ;  /* 0x00000001ff0a7807 */ /* 0x000fc80004000000 */
[----:B------:R-:W-:-:S04]  /*2bf0*/  LOP3.LUT R7, R10, 0x1, R9, 0xf8, !PT ;  /* 0x000000010a077812 */ /* 0x000fc800078ef809 */
[----:B------:R-:W-:-:S04]  /*2c00*/  LOP3.LUT R12, R7, R12, RZ, 0xc0, !PT ;  /* 0x0000000c070c7212 */ /* 0x000fc800078ec0ff */
[----:B------:R-:W-:-:S04]  /*2c10*/  IADD3 R9, PT, PT, R9, R12, RZ ;  /* 0x0000000c09097210 */ /* 0x000fc80007ffe0ff */
[----:B------:R-:W-:Y:S01]  /*2c20*/  LOP3.LUT R0, R9, R0, RZ, 0xfc, !PT ;  /* 0x0000000009007212 */ /* 0x000fe200078efcff */
[----:B------:R-:W-:Y:S06]  /*2c30*/  BRA `(.L_x_48) ;  /* 0x0000000000347947 */ /* 0x000fec0003800000 */
.L_x_47:
[----:B------:R-:W-:-:S04]  /*2c40*/  LOP3.LUT R0, R0, 0x80000000, RZ, 0xc0, !PT ;  /* 0x8000000000007812 */ /* 0x000fc800078ec0ff */
[----:B------:R-:W-:Y:S01]  /*2c50*/  LOP3.LUT R0, R0, 0x7f800000, RZ, 0xfc, !PT ;  /* 0x7f80000000007812 */ /* 0x000fe200078efcff */
[----:B------:R-:W-:Y:S06]  /*2c60*/  BRA `(.L_x_48) ;  /* 0x0000000000287947 */ /* 0x000fec0003800000 */
.L_x_46:
[----:B------:R-:W-:Y:S01]  /*2c70*/  LEA R0, R9, R0, 0x17 ;  /* 0x0000000009007211 */ /* 0x000fe200078eb8ff */
[----:B------:R-:W-:Y:S06]  /*2c80*/  BRA `(.L_x_48) ;  /* 0x0000000000207947 */ /* 0x000fec0003800000 */
.L_x_45:
[----:B------:R-:W-:-:S04]  /*2c90*/  LOP3.LUT R12, R12, 0x80000000, R21, 0x48, !PT ;  /* 0x800000000c0c7812 */ /* 0x000fc800078e4815 */
[----:B------:R-:W-:Y:S01]  /*2ca0*/  LOP3.LUT R0, R12, 0x7f800000, RZ, 0xfc, !PT ;  /* 0x7f8000000c007812 */ /* 0x000fe200078efcff */
[----:B------:R-:W-:Y:S06]  /*2cb0*/  BRA `(.L_x_48) ;  /* 0x0000000000147947 */ /* 0x000fec0003800000 */
.L_x_44:
[----:B------:R-:W-:Y:S01]  /*2cc0*/  LOP3.LUT R0, R12, 0x80000000, R21, 0x48, !PT ;  /* 0x800000000c007812 */ /* 0x000fe200078e4815 */
[----:B------:R-:W-:Y:S06]  /*2cd0*/  BRA `(.L_x_48) ;  /* 0x00000000000c7947 */ /* 0x000fec0003800000 */
.L_x_43:
[----:B------:R-:W0:Y:S01]  /*2ce0*/  MUFU.RSQ R0, -QNAN ;  /* 0xffc0000000007908 */ /* 0x000e220000001400 */
[----:B------:R-:W-:Y:S05]  /*2cf0*/  BRA `(.L_x_48) ;  /* 0x0000000000047947 */ /* 0x000fea0003800000 */
.L_x_42:
[----:B------:R-:W-:-:S07]  /*2d00*/  FADD.FTZ R0, R21, R5 ;  /* 0x0000000515007221 */ /* 0x000fce0000010000 */
.L_x_48:
[----:B------:R-:W-:-:S04]  /*2d10*/  HFMA2 R9, -RZ, RZ, 0, 0 ;  /* 0x00000000ff097431 */ /* 0x000fc800000001ff */
[----:B0-----:R-:W-:Y:S05]  /*2d20*/  RET.REL.NODEC R8 `(_Z20normalization_kerneliiPfS_) ;  /* 0xffffffd008b47950 */ /* 0x001fea0003c3ffff */
.L_x_49:
        /* <DEDUP_REMOVED lines=13> */
.L_x_51:


//--------------------- .nv.shared.reserved.0     --------------------------
	.section	.nv.shared.reserved.0,"aw",@nobits
	.weak		__nv_reservedSMEM_offset_0_alias
	.size		__nv_reservedSMEM_offset_0_alias, 0, 64
	.other		__nv_reservedSMEM_offset_0_alias,@"STO_CUDA_RESERVED_SHARED STV_DEFAULT"
__nv_reservedSMEM_offset_0_alias:
	.zero		0
	.zero		64


//--------------------- .nv.constant0._Z13matmul_kerneliiPfS_ --------------------------
	.section	.nv.constant0._Z13matmul_kerneliiPfS_,"a",@progbits
	.sectionflags	@""
	.align	4
.nv.constant0._Z13matmul_kerneliiPfS_:
	.zero		920


//--------------------- .nv.constant0._Z20normalization_kerneliiPfS_ --------------------------
	.section	.nv.constant0._Z20normalization_kerneliiPfS_,"a",@progbits
	.sectionflags	@""
	.align	4
.nv.constant0._Z20normalization_kerneliiPfS_:
	.zero		920


//--------------------- SYMBOLS --------------------------

	.type		.nv.reservedSmem.offset0,@object
	.size		.nv.reservedSmem.offset0,0x4
